	.target	sm_90a

	.elftype	@"ET_EXEC"


//--------------------- .note.nv.tkinfo           --------------------------
	.section	.note.nv.tkinfo,"",@"SHT_NOTE"
	.sectionflags	@"SHF_NOTE_NV_TKINFO"
	.tkinfo
        /*0018*/ 	.word	0x00000002
        /*0030*/ 	.string	""
        /*0030*/ 	.string	"ptxas"
        /*0030*/ 	.string	"Cuda compilation tools, release 13.0, V13.0.88"
        /*0030*/ 	.string	"Build cuda_13.0.r13.0/compiler.36424714_0"
        /*0030*/ 	.string	"-arch sm_90a -m 64 "



//--------------------- .note.nv.cuinfo           --------------------------
	.section	.note.nv.cuinfo,"",@"SHT_NOTE"
	.sectionflags	@"SHF_NOTE_NV_CUINFO"
        /*0018*/ 	.short	0x0002
        /*001a*/ 	.short	0x005a
        /*001c*/ 	.short	0x0082
	.zero		2


//--------------------- .nv.info                  --------------------------
	.section	.nv.info,"",@"SHT_CUDA_INFO"
	.align	4


	//----- nvinfo : EIATTR_REGCOUNT
	.align		4
        /*0000*/ 	.byte	0x04, 0x2f
        /*0002*/ 	.short	(.L_15 - .L_14)
	.align		4
.L_14:
        /*0004*/ 	.word	index@(_ZN7cutlass13device_kernelINS_4gemm6kernel13GemmUniversalIN4cute5tupleIJiiiiEEENS1_10collective13CollectiveMmaINS1_34MainloopSm90TmaGmmaWarpSpecializedILi4ENS5_IJNS4_1CILi1EEESB_SB_EEENS1_35KernelTmaWarpSpecializedCooperativeEEENS5_IJNSA_ILi256EEENSA_ILi128EEENSA_ILi64EEEEEENS_10bfloat16_tENS5_IJSB_llEEESJ_NS5_IJlSB_lEEENS4_8TiledMMAINS4_8MMA_AtomIJNS4_4SM904GMMA28MMA_64x128x16_F32BF16BF16_SSILNSP_5MajorE1ELSR_0ELNSP_7ScaleInE1ELSS_1EEEEEENS4_6LayoutINS5_IJNSA_ILi2EEESB_SB_EEENS5_IJSB_NSA_ILi0EEESY_EEEEENS5_IJNS4_10UnderscoreES11_S11_EEEEENS4_13SM90_TMA_LOADENS4_14ComposedLayoutINS4_7SwizzleILi3ELi4ELi3EEENS4_18smem_ptr_flag_bitsILi16EEENSV_INS5_IJSH_NSA_ILi8EEEEEENS5_IJSB_SH_EEEEEEEvNS4_8identityES14_NS15_IS17_S19_NSV_INS5_IJS1A_SH_EEENS5_IJSH_SB_EEEEEEEvS1F_EENS_8epilogue10collective6detail29Sm90TmaWarpSpecializedAdapterINS1M_15DefaultEpilogueISJ_SL_SL_NS1L_6thread17LinearCombinationISJ_Li1EffLNS1Q_9ScaleType4KindE0ELNS_15FloatRoundStyleE2ESJ_EENS1_15EpilogueDefaultEEEEEvvEEEEvNT_6ParamsE)
        /*0008*/ 	.word	0x000000a8


	//----- nvinfo : EIATTR_FRAME_SIZE
	.align		4
.L_15:
        /*000c*/ 	.byte	0x04, 0x11
        /*000e*/ 	.short	(.L_17 - .L_16)
	.align		4
.L_16:
        /*0010*/ 	.word	index@(_ZN7cutlass13device_kernelINS_4gemm6kernel13GemmUniversalIN4cute5tupleIJiiiiEEENS1_10collective13CollectiveMmaINS1_34MainloopSm90TmaGmmaWarpSpecializedILi4ENS5_IJNS4_1CILi1EEESB_SB_EEENS1_35KernelTmaWarpSpecializedCooperativeEEENS5_IJNSA_ILi256EEENSA_ILi128EEENSA_ILi64EEEEEENS_10bfloat16_tENS5_IJSB_llEEESJ_NS5_IJlSB_lEEENS4_8TiledMMAINS4_8MMA_AtomIJNS4_4SM904GMMA28MMA_64x128x16_F32BF16BF16_SSILNSP_5MajorE1ELSR_0ELNSP_7ScaleInE1ELSS_1EEEEEENS4_6LayoutINS5_IJNSA_ILi2EEESB_SB_EEENS5_IJSB_NSA_ILi0EEESY_EEEEENS5_IJNS4_10UnderscoreES11_S11_EEEEENS4_13SM90_TMA_LOADENS4_14ComposedLayoutINS4_7SwizzleILi3ELi4ELi3EEENS4_18smem_ptr_flag_bitsILi16EEENSV_INS5_IJSH_NSA_ILi8EEEEEENS5_IJSB_SH_EEEEEEEvNS4_8identityES14_NS15_IS17_S19_NSV_INS5_IJS1A_SH_EEENS5_IJSH_SB_EEEEEEEvS1F_EENS_8epilogue10collective6detail29Sm90TmaWarpSpecializedAdapterINS1M_15DefaultEpilogueISJ_SL_SL_NS1L_6thread17LinearCombinationISJ_Li1EffLNS1Q_9ScaleType4KindE0ELNS_15FloatRoundStyleE2ESJ_EENS1_15EpilogueDefaultEEEEEvvEEEEvNT_6ParamsE)
        /*0014*/ 	.word	0x00000000


	//----- nvinfo : EIATTR_MIN_STACK_SIZE
	.align		4
.L_17:
        /*0018*/ 	.byte	0x04, 0x12
        /*001a*/ 	.short	(.L_19 - .L_18)
	.align		4
.L_18:
        /*001c*/ 	.word	index@(_ZN7cutlass13device_kernelINS_4gemm6kernel13GemmUniversalIN4cute5tupleIJiiiiEEENS1_10collective13CollectiveMmaINS1_34MainloopSm90TmaGmmaWarpSpecializedILi4ENS5_IJNS4_1CILi1EEESB_SB_EEENS1_35KernelTmaWarpSpecializedCooperativeEEENS5_IJNSA_ILi256EEENSA_ILi128EEENSA_ILi64EEEEEENS_10bfloat16_tENS5_IJSB_llEEESJ_NS5_IJlSB_lEEENS4_8TiledMMAINS4_8MMA_AtomIJNS4_4SM904GMMA28MMA_64x128x16_F32BF16BF16_SSILNSP_5MajorE1ELSR_0ELNSP_7ScaleInE1ELSS_1EEEEEENS4_6LayoutINS5_IJNSA_ILi2EEESB_SB_EEENS5_IJSB_NSA_ILi0EEESY_EEEEENS5_IJNS4_10UnderscoreES11_S11_EEEEENS4_13SM90_TMA_LOADENS4_14ComposedLayoutINS4_7SwizzleILi3ELi4ELi3EEENS4_18smem_ptr_flag_bitsILi16EEENSV_INS5_IJSH_NSA_ILi8EEEEEENS5_IJSB_SH_EEEEEEEvNS4_8identityES14_NS15_IS17_S19_NSV_INS5_IJS1A_SH_EEENS5_IJSH_SB_EEEEEEEvS1F_EENS_8epilogue10collective6detail29Sm90TmaWarpSpecializedAdapterINS1M_15DefaultEpilogueISJ_SL_SL_NS1L_6thread17LinearCombinationISJ_Li1EffLNS1Q_9ScaleType4KindE0ELNS_15FloatRoundStyleE2ESJ_EENS1_15EpilogueDefaultEEEEEvvEEEEvNT_6ParamsE)
        /*0020*/ 	.word	0x00000000
.L_19:


//--------------------- .nv.compat                --------------------------
	.section	.nv.compat,"",@"SHT_CUDA_COMPAT_INFO"
	.align	4
        /*0000*/ 	.byte	0x02, 0x09, 0x01, 0x00, 0x02, 0x02, 0x04, 0x00, 0x02, 0x05, 0x05, 0x00, 0x03, 0x07, 0x01, 0x01
        /*0010*/ 	.byte	0x02, 0x03, 0x01, 0x00, 0x02, 0x06, 0x01, 0x00, 0x04, 0x0b, 0x08, 0x00, 0x00, 0x00, 0x00, 0x00
        /*0020*/ 	.byte	0x00, 0x00, 0x00, 0x00


//--------------------- .nv.info._ZN7cutlass13device_kernelINS_4gemm6kernel13GemmUniversalIN4cute5tupleIJiiiiEEENS1_10collective13CollectiveMmaINS1_34MainloopSm90TmaGmmaWarpSpecializedILi4ENS5_IJNS4_1CILi1EEESB_SB_EEENS1_35KernelTmaWarpSpecializedCooperativeEEENS5_IJNSA_ILi256EEENSA_ILi128EEENSA_ILi64EEEEEENS_10bfloat16_tENS5_IJSB_llEEESJ_NS5_IJlSB_lEEENS4_8TiledMMAINS4_8MMA_AtomIJNS4_4SM904GMMA28MMA_64x128x16_F32BF16BF16_SSILNSP_5MajorE1ELSR_0ELNSP_7ScaleInE1ELSS_1EEEEEENS4_6LayoutINS5_IJNSA_ILi2EEESB_SB_EEENS5_IJSB_NSA_ILi0EEESY_EEEEENS5_IJNS4_10UnderscoreES11_S11_EEEEENS4_13SM90_TMA_LOADENS4_14ComposedLayoutINS4_7SwizzleILi3ELi4ELi3EEENS4_18smem_ptr_flag_bitsILi16EEENSV_INS5_IJSH_NSA_ILi8EEEEEENS5_IJSB_SH_EEEEEEEvNS4_8identityES14_NS15_IS17_S19_NSV_INS5_IJS1A_SH_EEENS5_IJSH_SB_EEEEEEEvS1F_EENS_8epilogue10collective6detail29Sm90TmaWarpSpecializedAdapterINS1M_15DefaultEpilogueISJ_SL_SL_NS1L_6thread17LinearCombinationISJ_Li1EffLNS1Q_9ScaleType4KindE0ELNS_15FloatRoundStyleE2ESJ_EENS1_15EpilogueDefaultEEEEEvvEEEEvNT_6ParamsE --------------------------
	.section	.nv.info._ZN7cutlass13device_kernelINS_4gemm6kernel13GemmUniversalIN4cute5tupleIJiiiiEEENS1_10collective13CollectiveMmaINS1_34MainloopSm90TmaGmmaWarpSpecializedILi4ENS5_IJNS4_1CILi1EEESB_SB_EEENS1_35KernelTmaWarpSpecializedCooperativeEEENS5_IJNSA_ILi256EEENSA_ILi128EEENSA_ILi64EEEEEENS_10bfloat16_tENS5_IJSB_llEEESJ_NS5_IJlSB_lEEENS4_8TiledMMAINS4_8MMA_AtomIJNS4_4SM904GMMA28MMA_64x128x16_F32BF16BF16_SSILNSP_5MajorE1ELSR_0ELNSP_7ScaleInE1ELSS_1EEEEEENS4_6LayoutINS5_IJNSA_ILi2EEESB_SB_EEENS5_IJSB_NSA_ILi0EEESY_EEEEENS5_IJNS4_10UnderscoreES11_S11_EEEEENS4_13SM90_TMA_LOADENS4_14ComposedLayoutINS4_7SwizzleILi3ELi4ELi3EEENS4_18smem_ptr_flag_bitsILi16EEENSV_INS5_IJSH_NSA_ILi8EEEEEENS5_IJSB_SH_EEEEEEEvNS4_8identityES14_NS15_IS17_S19_NSV_INS5_IJS1A_SH_EEENS5_IJSH_SB_EEEEEEEvS1F_EENS_8epilogue10collective6detail29Sm90TmaWarpSpecializedAdapterINS1M_15DefaultEpilogueISJ_SL_SL_NS1L_6thread17LinearCombinationISJ_Li1EffLNS1Q_9ScaleType4KindE0ELNS_15FloatRoundStyleE2ESJ_EENS1_15EpilogueDefaultEEEEEvvEEEEvNT_6ParamsE,"",@"SHT_CUDA_INFO"
	.sectionflags	@""
	.align	4


	//----- nvinfo : EIATTR_CUDA_API_VERSION
	.align		4
        /*0000*/ 	.byte	0x04, 0x37
        /*0002*/ 	.short	(.L_21 - .L_20)
.L_20:
        /*0004*/ 	.word	0x00000082


	//----- nvinfo : EIATTR_KPARAM_INFO
	.align		4
.L_21:
        /*0008*/ 	.byte	0x04, 0x17
        /*000a*/ 	.short	(.L_23 - .L_22)
.L_22:
        /*000c*/ 	.word	0x00000000
        /*0010*/ 	.short	0x0000
        /*0012*/ 	.short	0x0070
        /*0014*/ 	.byte	0x00, 0xf0, 0x01, 0x10


	//----- nvinfo : EIATTR_SPARSE_MMA_MASK
	.align		4
.L_23:
        /*0018*/ 	.byte	0x03, 0x50
        /*001a*/ 	.short	0x0000


	//----- nvinfo : EIATTR_MAXREG_COUNT
	.align		4
        /*001c*/ 	.byte	0x03, 0x1b
        /*001e*/ 	.short	0x00a8


	//----- nvinfo : EIATTR_NUM_BARRIERS
	.align		4
        /*0020*/ 	.byte	0x02, 0x4c
        /*0022*/ 	.byte	0x01
	.zero		1


	//----- nvinfo : EIATTR_EXTERNS
	.align		4
        /*0024*/ 	.byte	0x04, 0x0f
        /*0026*/ 	.short	(.L_25 - .L_24)


	//   ....[0]....
	.align		4
.L_24:
        /*0028*/ 	.word	index@(__assertfail)


	//----- nvinfo : EIATTR_MERCURY_ISA_VERSION
	.align		4
.L_25:
        /*002c*/ 	.byte	0x03, 0x5f
        /*002e*/ 	.short	0x0101


	//----- nvinfo : EIATTR_INT_WARP_WIDE_INSTR_OFFSETS
	.align		4
        /*0030*/ 	.byte	0x04, 0x31
        /*0032*/ 	.short	(.L_27 - .L_26)


	//   ....[0]....
.L_26:
        /*0034*/ 	.word	0x000003b0


	//   ....[1]....
        /*0038*/ 	.word	0x000003e0


	//   ....[2]....
        /*003c*/ 	.word	0x000004c0


	//----- nvinfo : EIATTR_COOP_GROUP_MASK_REGIDS
	.align		4
.L_27:
        /*0040*/ 	.byte	0x04, 0x29
        /*0042*/ 	.short	(.L_29 - .L_28)


	//   ....[0]....
.L_28:
        /*0044*/ 	.word	0xffffffff


	//   ....[1]....
        /*0048*/ 	.word	0xffffffff


	//   ....[2]....
        /*004c*/ 	.word	0xffffffff


	//   ....[3]....
        /*0050*/ 	.word	0xffffffff


	//   ....[4]....
        /*0054*/ 	.word	0xffffffff


	//----- nvinfo : EIATTR_COOP_GROUP_INSTR_OFFSETS
	.align		4
.L_29:
        /*0058*/ 	.byte	0x04, 0x28
        /*005a*/ 	.short	(.L_31 - .L_30)


	//   ....[0]....
.L_30:
        /*005c*/ 	.word	0x00000060


	//   ....[1]....
        /*0060*/ 	.word	0x00000070


	//   ....[2]....
        /*0064*/ 	.word	0x00000130


	//   ....[3]....
        /*0068*/ 	.word	0x000002c0


	//   ....[4]....
        /*006c*/ 	.word	0x00000f70


	//----- nvinfo : EIATTR_REG_RECONFIG
	.align		4
.L_31:
        /*0070*/ 	.byte	0x01, 0x54
	.zero		2


	//----- nvinfo : EIATTR_SYSCALL_OFFSETS
	.align		4
        /*0074*/ 	.byte	0x04, 0x46
        /*0076*/ 	.short	(.L_33 - .L_32)


	//   ....[0]....
.L_32:
        /*0078*/ 	.word	0x00001130


	//----- nvinfo : EIATTR_MBARRIER_INSTR_OFFSETS
	.align		4
.L_33:
        /*007c*/ 	.byte	0x04, 0x39
        /*007e*/ 	.short	(.L_35 - .L_34)


	//   ....[0]....
.L_34:
        /*0080*/ 	.word	0x00000230
        /*0084*/ 	.word	0x000000ff
        /*0088*/ 	.word	0x00000000
        /*008c*/ 	.short	0x0100
        /*008e*/ 	.byte	0x08
	.zero		1


	//   ....[1]....
        /*0090*/ 	.word	0x00000240
        /*0094*/ 	.word	0x000000ff
        /*0098*/ 	.word	0x00000020
        /*009c*/ 	.short	0x0100
        /*009e*/ 	.byte	0x08
	.zero		1


	//   ....[2]....
        /*00a0*/ 	.word	0x00000250
        /*00a4*/ 	.word	0x000000ff
        /*00a8*/ 	.word	0x00000008
        /*00ac*/ 	.short	0x0100
        /*00ae*/ 	.byte	0x08
	.zero		1


	//   ....[3]....
        /*00b0*/ 	.word	0x00000260
        /*00b4*/ 	.word	0x000000ff
        /*00b8*/ 	.word	0x00000028
        /*00bc*/ 	.short	0x0100
        /*00be*/ 	.byte	0x08
	.zero		1


	//   ....[4]....
        /*00c0*/ 	.word	0x00000270
        /*00c4*/ 	.word	0x000000ff
        /*00c8*/ 	.word	0x00000010
        /*00cc*/ 	.short	0x0100
        /*00ce*/ 	.byte	0x08
	.zero		1


	//   ....[5]....
        /*00d0*/ 	.word	0x00000280
        /*00d4*/ 	.word	0x000000ff
        /*00d8*/ 	.word	0x00000030
        /*00dc*/ 	.short	0x0100
        /*00de*/ 	.byte	0x08
	.zero		1


	//   ....[6]....
        /*00e0*/ 	.word	0x00000290
        /*00e4*/ 	.word	0x000000ff
        /*00e8*/ 	.word	0x00000018
        /*00ec*/ 	.short	0x0100
        /*00ee*/ 	.byte	0x08
	.zero		1


	//   ....[7]....
        /*00f0*/ 	.word	0x000002a0
        /*00f4*/ 	.word	0x000000ff
        /*00f8*/ 	.word	0x00000038
        /*00fc*/ 	.short	0x0100
        /*00fe*/ 	.byte	0x08
	.zero		1


	//   ....[8]....
        /*0100*/ 	.word	0x00000530
        /*0104*/ 	.word	0x000000ff
        /*0108*/ 	.word	0x00000050
        /*010c*/ 	.short	0x0100
        /*010e*/ 	.byte	0x06
	.zero		1


	//   ....[9]....
        /*0110*/ 	.word	0x00000590
        /*0114*/ 	.word	0x000000ff
        /*0118*/ 	.word	0x00000058
        /*011c*/ 	.short	0x0100
        /*011e*/ 	.byte	0x06
	.zero		1


	//   ....[10]....
        /*0120*/ 	.word	0x000011b0
        /*0124*/ 	.word	0x00000003
        /*0128*/ 	.word	0x00000000
        /*012c*/ 	.short	0x010a
        /*012e*/ 	.byte	0x3f
	.zero		1


	//   ....[11]....
        /*0130*/ 	.word	0x000011f0
        /*0134*/ 	.word	0x00000003
        /*0138*/ 	.word	0x00000000
        /*013c*/ 	.short	0x010a
        /*013e*/ 	.byte	0x3f
	.zero		1


	//   ....[12]....
        /*0140*/ 	.word	0x000016c0
        /*0144*/ 	.word	0x000000ff
        /*0148*/ 	.word	0x00000000
        /*014c*/ 	.short	0x010a
        /*014e*/ 	.byte	0x07
	.zero		1


	//   ....[13]....
        /*0150*/ 	.word	0x00001700
        /*0154*/ 	.word	0x000000ff
        /*0158*/ 	.word	0x00000000
        /*015c*/ 	.short	0x010a
        /*015e*/ 	.byte	0x07
	.zero		1


	//   ....[14]....
        /*0160*/ 	.word	0x00001aa0
        /*0164*/ 	.word	0x000000ff
        /*0168*/ 	.word	0x00000000
        /*016c*/ 	.short	0x0101
        /*016e*/ 	.byte	0x07
	.zero		1


	//   ....[15]....
        /*0170*/ 	.word	0x00001c80
        /*0174*/ 	.word	0x000000ff
        /*0178*/ 	.word	0x00000000
        /*017c*/ 	.short	0x0101
        /*017e*/ 	.byte	0x04
	.zero		1


	//   ....[16]....
        /*0180*/ 	.word	0x0000b580
        /*0184*/ 	.word	0x0000000c
        /*0188*/ 	.word	0x00000020
        /*018c*/ 	.short	0x010a
        /*018e*/ 	.byte	0x3f
	.zero		1


	//   ....[17]....
        /*0190*/ 	.word	0x0000ba60
        /*0194*/ 	.word	0x00000005
        /*0198*/ 	.word	0x00000058
        /*019c*/ 	.short	0x0101
        /*019e*/ 	.byte	0x3f
	.zero		1


	//   ....[18]....
        /*01a0*/ 	.word	0x0000c160
        /*01a4*/ 	.word	0x00000007
        /*01a8*/ 	.word	0x00000000
        /*01ac*/ 	.short	0x010a
        /*01ae*/ 	.byte	0x3f
	.zero		1


	//   ....[19]....
        /*01b0*/ 	.word	0x0000c1e0
        /*01b4*/ 	.word	0x00000006
        /*01b8*/ 	.word	0x00000000
        /*01bc*/ 	.short	0x010a
        /*01be*/ 	.byte	0x3f
	.zero		1


	//   ....[20]....
        /*01c0*/ 	.word	0x0000c270
        /*01c4*/ 	.word	0x00000007
        /*01c8*/ 	.word	0x00000000
        /*01cc*/ 	.short	0x010a
        /*01ce*/ 	.byte	0x3f
	.zero		1


	//   ....[21]....
        /*01d0*/ 	.word	0x0000c300
        /*01d4*/ 	.word	0x00000005
        /*01d8*/ 	.word	0x00000000
        /*01dc*/ 	.short	0x010a
        /*01de*/ 	.byte	0x3f
	.zero		1


	//   ....[22]....
        /*01e0*/ 	.word	0x0000c360
        /*01e4*/ 	.word	0x00000003
        /*01e8*/ 	.word	0x00000000
        /*01ec*/ 	.short	0x010a
        /*01ee*/ 	.byte	0x3f
	.zero		1


	//   ....[23]....
        /*01f0*/ 	.word	0x0000c3c0
        /*01f4*/ 	.word	0x00000004
        /*01f8*/ 	.word	0x00000000
        /*01fc*/ 	.short	0x010a
        /*01fe*/ 	.byte	0x3f
	.zero		1


	//   ....[24]....
        /*0200*/ 	.word	0x0000c490
        /*0204*/ 	.word	0x0000000c
        /*0208*/ 	.word	0x00000020
        /*020c*/ 	.short	0x010a
        /*020e*/ 	.byte	0x3f
	.zero		1


	//   ....[25]....
        /*0210*/ 	.word	0x0000c560
        /*0214*/ 	.word	0x00000007
        /*0218*/ 	.word	0x00000000
        /*021c*/ 	.short	0x010a
        /*021e*/ 	.byte	0x3f
	.zero		1


	//   ....[26]....
        /*0220*/ 	.word	0x0000c5b0
        /*0224*/ 	.word	0x00000006
        /*0228*/ 	.word	0x00000000
        /*022c*/ 	.short	0x010a
        /*022e*/ 	.byte	0x3f
	.zero		1


	//   ....[27]....
        /*0230*/ 	.word	0x0000c600
        /*0234*/ 	.word	0x00000007
        /*0238*/ 	.word	0x00000000
        /*023c*/ 	.short	0x010a
        /*023e*/ 	.byte	0x3f
	.zero		1


	//----- nvinfo : EIATTR_NUM_MBARRIERS
	.align		4
.L_35:
        /*0240*/ 	.byte	0x03, 0x38
        /*0242*/ 	.short	0x000a


	//----- nvinfo : EIATTR_EXIT_INSTR_OFFSETS
	.align		4
        /*0244*/ 	.byte	0x04, 0x1c
        /*0246*/ 	.short	(.L_37 - .L_36)


	//   ....[0]....
.L_36:
        /*0248*/ 	.word	0x000005e0


	//   ....[1]....
        /*024c*/ 	.word	0x00000ea0


	//   ....[2]....
        /*0250*/ 	.word	0x0000abb0


	//   ....[3]....
        /*0254*/ 	.word	0x0000b1e0


	//   ....[4]....
        /*0258*/ 	.word	0x0000c350


	//----- nvinfo : EIATTR_MAX_THREADS
	.align		4
.L_37:
        /*025c*/ 	.byte	0x04, 0x05
        /*025e*/ 	.short	(.L_39 - .L_38)
.L_38:
        /*0260*/ 	.word	0x00000180
        /*0264*/ 	.word	0x00000001
        /*0268*/ 	.word	0x00000001


	//----- nvinfo : EIATTR_CRS_STACK_SIZE
	.align		4
.L_39:
        /*026c*/ 	.byte	0x04, 0x1e
        /*026e*/ 	.short	(.L_41 - .L_40)
.L_40:
        /*0270*/ 	.word	0x00000000


	//----- nvinfo : EIATTR_CBANK_PARAM_SIZE
	.align		4
.L_41:
        /*0274*/ 	.byte	0x03, 0x19
        /*0276*/ 	.short	0x0470


	//----- nvinfo : EIATTR_PARAM_CBANK
	.align		4
        /*0278*/ 	.byte	0x04, 0x0a
        /*027a*/ 	.short	(.L_43 - .L_42)
	.align		4
.L_42:
        /*027c*/ 	.word	index@(.nv.constant0._ZN7cutlass13device_kernelINS_4gemm6kernel13GemmUniversalIN4cute5tupleIJiiiiEEENS1_10collective13CollectiveMmaINS1_34MainloopSm90TmaGmmaWarpSpecializedILi4ENS5_IJNS4_1CILi1EEESB_SB_EEENS1_35KernelTmaWarpSpecializedCooperativeEEENS5_IJNSA_ILi256EEENSA_ILi128EEENSA_ILi64EEEEEENS_10bfloat16_tENS5_IJSB_llEEESJ_NS5_IJlSB_lEEENS4_8TiledMMAINS4_8MMA_AtomIJNS4_4SM904GMMA28MMA_64x128x16_F32BF16BF16_SSILNSP_5MajorE1ELSR_0ELNSP_7ScaleInE1ELSS_1EEEEEENS4_6LayoutINS5_IJNSA_ILi2EEESB_SB_EEENS5_IJSB_NSA_ILi0EEESY_EEEEENS5_IJNS4_10UnderscoreES11_S11_EEEEENS4_13SM90_TMA_LOADENS4_14ComposedLayoutINS4_7SwizzleILi3ELi4ELi3EEENS4_18smem_ptr_flag_bitsILi16EEENSV_INS5_IJSH_NSA_ILi8EEEEEENS5_IJSB_SH_EEEEEEEvNS4_8identityES14_NS15_IS17_S19_NSV_INS5_IJS1A_SH_EEENS5_IJSH_SB_EEEEEEEvS1F_EENS_8epilogue10collective6detail29Sm90TmaWarpSpecializedAdapterINS1M_15DefaultEpilogueISJ_SL_SL_NS1L_6thread17LinearCombinationISJ_Li1EffLNS1Q_9ScaleType4KindE0ELNS_15FloatRoundStyleE2ESJ_EENS1_15EpilogueDefaultEEEEEvvEEEEvNT_6ParamsE)
        /*0280*/ 	.short	0x0210
        /*0282*/ 	.short	0x0470


	//----- nvinfo : EIATTR_SW_WAR
	.align		4
.L_43:
        /*0284*/ 	.byte	0x04, 0x36
        /*0286*/ 	.short	(.L_45 - .L_44)
.L_44:
        /*0288*/ 	.word	0x00000008
.L_45:


//--------------------- .nv.callgraph             --------------------------
	.section	.nv.callgraph,"",@"SHT_CUDA_CALLGRAPH"
	.align	4
	.sectionentsize	8
	.align		4
        /*0000*/ 	.word	0x00000000
	.align		4
        /*0004*/ 	.word	0xffffffff
	.align		4
        /*0008*/ 	.word	index@(_ZN7cutlass13device_kernelINS_4gemm6kernel13GemmUniversalIN4cute5tupleIJiiiiEEENS1_10collective13CollectiveMmaINS1_34MainloopSm90TmaGmmaWarpSpecializedILi4ENS5_IJNS4_1CILi1EEESB_SB_EEENS1_35KernelTmaWarpSpecializedCooperativeEEENS5_IJNSA_ILi256EEENSA_ILi128EEENSA_ILi64EEEEEENS_10bfloat16_tENS5_IJSB_llEEESJ_NS5_IJlSB_lEEENS4_8TiledMMAINS4_8MMA_AtomIJNS4_4SM904GMMA28MMA_64x128x16_F32BF16BF16_SSILNSP_5MajorE1ELSR_0ELNSP_7ScaleInE1ELSS_1EEEEEENS4_6LayoutINS5_IJNSA_ILi2EEESB_SB_EEENS5_IJSB_NSA_ILi0EEESY_EEEEENS5_IJNS4_10UnderscoreES11_S11_EEEEENS4_13SM90_TMA_LOADENS4_14ComposedLayoutINS4_7SwizzleILi3ELi4ELi3EEENS4_18smem_ptr_flag_bitsILi16EEENSV_INS5_IJSH_NSA_ILi8EEEEEENS5_IJSB_SH_EEEEEEEvNS4_8identityES14_NS15_IS17_S19_NSV_INS5_IJS1A_SH_EEENS5_IJSH_SB_EEEEEEEvS1F_EENS_8epilogue10collective6detail29Sm90TmaWarpSpecializedAdapterINS1M_15DefaultEpilogueISJ_SL_SL_NS1L_6thread17LinearCombinationISJ_Li1EffLNS1Q_9ScaleType4KindE0ELNS_15FloatRoundStyleE2ESJ_EENS1_15EpilogueDefaultEEEEEvvEEEEvNT_6ParamsE)
	.align		4
        /*000c*/ 	.word	index@(__assertfail)
	.align		4
        /*0010*/ 	.word	0x00000000
	.align		4
        /*0014*/ 	.word	0xfffffffe
	.align		4
        /*0018*/ 	.word	0x00000000
	.align		4
        /*001c*/ 	.word	0xfffffffd
	.align		4
        /*0020*/ 	.word	0x00000000
	.align		4
        /*0024*/ 	.word	0xfffffffc


//--------------------- .nv.constant4             --------------------------
	.section	.nv.constant4,"a",@progbits
	.align	8
	.align		8
.nv.constant4:
        /*0000*/ 	.dword	__assertfail
	.align		8
        /*0008*/ 	.dword	__unnamed_1
	.align		8
        /*0010*/ 	.dword	_ZN40_INTERNAL_545cc71a_4_k_cu_4e16aec3_175844cuda3std3__45__cpo5beginE
	.align		8
        /*0018*/ 	.dword	_ZN40_INTERNAL_545cc71a_4_k_cu_4e16aec3_175844cuda3std3__45__cpo3endE
	.align		8
        /*0020*/ 	.dword	_ZN40_INTERNAL_545cc71a_4_k_cu_4e16aec3_175844cuda3std3__45__cpo6cbeginE
	.align		8
        /*0028*/ 	.dword	_ZN40_INTERNAL_545cc71a_4_k_cu_4e16aec3_175844cuda3std3__45__cpo4cendE
	.align		8
        /*0030*/ 	.dword	_ZN40_INTERNAL_545cc71a_4_k_cu_4e16aec3_175844cuda3std3__442_GLOBAL__N__545cc71a_4_k_cu_4e16aec3_175846ignoreE
	.align		8
        /*0038*/ 	.dword	_ZN40_INTERNAL_545cc71a_4_k_cu_4e16aec3_175844cuda3std3__419piecewise_constructE
	.align		8
        /*0040*/ 	.dword	_ZN40_INTERNAL_545cc71a_4_k_cu_4e16aec3_175844cuda3std3__48in_placeE
	.align		8
        /*0048*/ 	.dword	_ZN40_INTERNAL_545cc71a_4_k_cu_4e16aec3_175844cuda3std6ranges3__45__cpo4swapE
	.align		8
        /*0050*/ 	.dword	_ZN40_INTERNAL_545cc71a_4_k_cu_4e16aec3_175844cuda3std6ranges3__45__cpo9iter_moveE
	.align		8
        /*0058*/ 	.dword	_ZN40_INTERNAL_545cc71a_4_k_cu_4e16aec3_175844cute7productE
	.align		8
        /*0060*/ 	.dword	_ZN40_INTERNAL_545cc71a_4_k_cu_4e16aec3_175844cute1_E
	.align		8
        /*0068*/ 	.dword	$str$22
	.align		8
        /*0070*/ 	.dword	$str$23


//--------------------- .text._ZN7cutlass13device_kernelINS_4gemm6kernel13GemmUniversalIN4cute5tupleIJiiiiEEENS1_10collective13CollectiveMmaINS1_34MainloopSm90TmaGmmaWarpSpecializedILi4ENS5_IJNS4_1CILi1EEESB_SB_EEENS1_35KernelTmaWarpSpecializedCooperativeEEENS5_IJNSA_ILi256EEENSA_ILi128EEENSA_ILi64EEEEEENS_10bfloat16_tENS5_IJSB_llEEESJ_NS5_IJlSB_lEEENS4_8TiledMMAINS4_8MMA_AtomIJNS4_4SM904GMMA28MMA_64x128x16_F32BF16BF16_SSILNSP_5MajorE1ELSR_0ELNSP_7ScaleInE1ELSS_1EEEEEENS4_6LayoutINS5_IJNSA_ILi2EEESB_SB_EEENS5_IJSB_NSA_ILi0EEESY_EEEEENS5_IJNS4_10UnderscoreES11_S11_EEEEENS4_13SM90_TMA_LOADENS4_14ComposedLayoutINS4_7SwizzleILi3ELi4ELi3EEENS4_18smem_ptr_flag_bitsILi16EEENSV_INS5_IJSH_NSA_ILi8EEEEEENS5_IJSB_SH_EEEEEEEvNS4_8identityES14_NS15_IS17_S19_NSV_INS5_IJS1A_SH_EEENS5_IJSH_SB_EEEEEEEvS1F_EENS_8epilogue10collective6detail29Sm90TmaWarpSpecializedAdapterINS1M_15DefaultEpilogueISJ_SL_SL_NS1L_6thread17LinearCombinationISJ_Li1EffLNS1Q_9ScaleType4KindE0ELNS_15FloatRoundStyleE2ESJ_EENS1_15EpilogueDefaultEEEEEvvEEEEvNT_6ParamsE --------------------------
	.section	.text._ZN7cutlass13device_kernelINS_4gemm6kernel13GemmUniversalIN4cute5tupleIJiiiiEEENS1_10collective13CollectiveMmaINS1_34MainloopSm90TmaGmmaWarpSpecializedILi4ENS5_IJNS4_1CILi1EEESB_SB_EEENS1_35KernelTmaWarpSpecializedCooperativeEEENS5_IJNSA_ILi256EEENSA_ILi128EEENSA_ILi64EEEEEENS_10bfloat16_tENS5_IJSB_llEEESJ_NS5_IJlSB_lEEENS4_8TiledMMAINS4_8MMA_AtomIJNS4_4SM904GMMA28MMA_64x128x16_F32BF16BF16_SSILNSP_5MajorE1ELSR_0ELNSP_7ScaleInE1ELSS_1EEEEEENS4_6LayoutINS5_IJNSA_ILi2EEESB_SB_EEENS5_IJSB_NSA_ILi0EEESY_EEEEENS5_IJNS4_10UnderscoreES11_S11_EEEEENS4_13SM90_TMA_LOADENS4_14ComposedLayoutINS4_7SwizzleILi3ELi4ELi3EEENS4_18smem_ptr_flag_bitsILi16EEENSV_INS5_IJSH_NSA_ILi8EEEEEENS5_IJSB_SH_EEEEEEEvNS4_8identityES14_NS15_IS17_S19_NSV_INS5_IJS1A_SH_EEENS5_IJSH_SB_EEEEEEEvS1F_EENS_8epilogue10collective6detail29Sm90TmaWarpSpecializedAdapterINS1M_15DefaultEpilogueISJ_SL_SL_NS1L_6thread17LinearCombinationISJ_Li1EffLNS1Q_9ScaleType4KindE0ELNS_15FloatRoundStyleE2ESJ_EENS1_15EpilogueDefaultEEEEEvvEEEEvNT_6ParamsE,"ax",@progbits
	.align	128
.text._ZN7cutlass13device_kernelINS_4gemm6kernel13GemmUniversalIN4cute5tupleIJiiiiEEENS1_10collective13CollectiveMmaINS1_34MainloopSm90TmaGmmaWarpSpecializedILi4ENS5_IJNS4_1CILi1EEESB_SB_EEENS1_35KernelTmaWarpSpecializedCooperativeEEENS5_IJNSA_ILi256EEENSA_ILi128EEENSA_ILi64EEEEEENS_10bfloat16_tENS5_IJSB_llEEESJ_NS5_IJlSB_lEEENS4_8TiledMMAINS4_8MMA_AtomIJNS4_4SM904GMMA28MMA_64x128x16_F32BF16BF16_SSILNSP_5MajorE1ELSR_0ELNSP_7ScaleInE1ELSS_1EEEEEENS4_6LayoutINS5_IJNSA_ILi2EEESB_SB_EEENS5_IJSB_NSA_ILi0EEESY_EEEEENS5_IJNS4_10UnderscoreES11_S11_EEEEENS4_13SM90_TMA_LOADENS4_14ComposedLayoutINS4_7SwizzleILi3ELi4ELi3EEENS4_18smem_ptr_flag_bitsILi16EEENSV_INS5_IJSH_NSA_ILi8EEEEEENS5_IJSB_SH_EEEEEEEvNS4_8identityES14_NS15_IS17_S19_NSV_INS5_IJS1A_SH_EEENS5_IJSH_SB_EEEEEEEvS1F_EENS_8epilogue10collective6detail29Sm90TmaWarpSpecializedAdapterINS1M_15DefaultEpilogueISJ_SL_SL_NS1L_6thread17LinearCombinationISJ_Li1EffLNS1Q_9ScaleType4KindE0ELNS_15FloatRoundStyleE2ESJ_EENS1_15EpilogueDefaultEEEEEvvEEEEvNT_6ParamsE:
        .type           _ZN7cutlass13device_kernelINS_4gemm6kernel13GemmUniversalIN4cute5tupleIJiiiiEEENS1_10collective13CollectiveMmaINS1_34MainloopSm90TmaGmmaWarpSpecializedILi4ENS5_IJNS4_1CILi1EEESB_SB_EEENS1_35KernelTmaWarpSpecializedCooperativeEEENS5_IJNSA_ILi256EEENSA_ILi128EEENSA_ILi64EEEEEENS_10bfloat16_tENS5_IJSB_llEEESJ_NS5_IJlSB_lEEENS4_8TiledMMAINS4_8MMA_AtomIJNS4_4SM904GMMA28MMA_64x128x16_F32BF16BF16_SSILNSP_5MajorE1ELSR_0ELNSP_7ScaleInE1ELSS_1EEEEEENS4_6LayoutINS5_IJNSA_ILi2EEESB_SB_EEENS5_IJSB_NSA_ILi0EEESY_EEEEENS5_IJNS4_10UnderscoreES11_S11_EEEEENS4_13SM90_TMA_LOADENS4_14ComposedLayoutINS4_7SwizzleILi3ELi4ELi3EEENS4_18smem_ptr_flag_bitsILi16EEENSV_INS5_IJSH_NSA_ILi8EEEEEENS5_IJSB_SH_EEEEEEEvNS4_8identityES14_NS15_IS17_S19_NSV_INS5_IJS1A_SH_EEENS5_IJSH_SB_EEEEEEEvS1F_EENS_8epilogue10collective6detail29Sm90TmaWarpSpecializedAdapterINS1M_15DefaultEpilogueISJ_SL_SL_NS1L_6thread17LinearCombinationISJ_Li1EffLNS1Q_9ScaleType4KindE0ELNS_15FloatRoundStyleE2ESJ_EENS1_15EpilogueDefaultEEEEEvvEEEEvNT_6ParamsE,@function
        .size           _ZN7cutlass13device_kernelINS_4gemm6kernel13GemmUniversalIN4cute5tupleIJiiiiEEENS1_10collective13CollectiveMmaINS1_34MainloopSm90TmaGmmaWarpSpecializedILi4ENS5_IJNS4_1CILi1EEESB_SB_EEENS1_35KernelTmaWarpSpecializedCooperativeEEENS5_IJNSA_ILi256EEENSA_ILi128EEENSA_ILi64EEEEEENS_10bfloat16_tENS5_IJSB_llEEESJ_NS5_IJlSB_lEEENS4_8TiledMMAINS4_8MMA_AtomIJNS4_4SM904GMMA28MMA_64x128x16_F32BF16BF16_SSILNSP_5MajorE1ELSR_0ELNSP_7ScaleInE1ELSS_1EEEEEENS4_6LayoutINS5_IJNSA_ILi2EEESB_SB_EEENS5_IJSB_NSA_ILi0EEESY_EEEEENS5_IJNS4_10UnderscoreES11_S11_EEEEENS4_13SM90_TMA_LOADENS4_14ComposedLayoutINS4_7SwizzleILi3ELi4ELi3EEENS4_18smem_ptr_flag_bitsILi16EEENSV_INS5_IJSH_NSA_ILi8EEEEEENS5_IJSB_SH_EEEEEEEvNS4_8identityES14_NS15_IS17_S19_NSV_INS5_IJS1A_SH_EEENS5_IJSH_SB_EEEEEEEvS1F_EENS_8epilogue10collective6detail29Sm90TmaWarpSpecializedAdapterINS1M_15DefaultEpilogueISJ_SL_SL_NS1L_6thread17LinearCombinationISJ_Li1EffLNS1Q_9ScaleType4KindE0ELNS_15FloatRoundStyleE2ESJ_EENS1_15EpilogueDefaultEEEEEvvEEEEvNT_6ParamsE,(.L_x_320 - _ZN7cutlass13device_kernelINS_4gemm6kernel13GemmUniversalIN4cute5tupleIJiiiiEEENS1_10collective13CollectiveMmaINS1_34MainloopSm90TmaGmmaWarpSpecializedILi4ENS5_IJNS4_1CILi1EEESB_SB_EEENS1_35KernelTmaWarpSpecializedCooperativeEEENS5_IJNSA_ILi256EEENSA_ILi128EEENSA_ILi64EEEEEENS_10bfloat16_tENS5_IJSB_llEEESJ_NS5_IJlSB_lEEENS4_8TiledMMAINS4_8MMA_AtomIJNS4_4SM904GMMA28MMA_64x128x16_F32BF16BF16_SSILNSP_5MajorE1ELSR_0ELNSP_7ScaleInE1ELSS_1EEEEEENS4_6LayoutINS5_IJNSA_ILi2EEESB_SB_EEENS5_IJSB_NSA_ILi0EEESY_EEEEENS5_IJNS4_10UnderscoreES11_S11_EEEEENS4_13SM90_TMA_LOADENS4_14ComposedLayoutINS4_7SwizzleILi3ELi4ELi3EEENS4_18smem_ptr_flag_bitsILi16EEENSV_INS5_IJSH_NSA_ILi8EEEEEENS5_IJSB_SH_EEEEEEEvNS4_8identityES14_NS15_IS17_S19_NSV_INS5_IJS1A_SH_EEENS5_IJSH_SB_EEEEEEEvS1F_EENS_8epilogue10collective6detail29Sm90TmaWarpSpecializedAdapterINS1M_15DefaultEpilogueISJ_SL_SL_NS1L_6thread17LinearCombinationISJ_Li1EffLNS1Q_9ScaleType4KindE0ELNS_15FloatRoundStyleE2ESJ_EENS1_15EpilogueDefaultEEEEEvvEEEEvNT_6ParamsE)
        .other          _ZN7cutlass13device_kernelINS_4gemm6kernel13GemmUniversalIN4cute5tupleIJiiiiEEENS1_10collective13CollectiveMmaINS1_34MainloopSm90TmaGmmaWarpSpecializedILi4ENS5_IJNS4_1CILi1EEESB_SB_EEENS1_35KernelTmaWarpSpecializedCooperativeEEENS5_IJNSA_ILi256EEENSA_ILi128EEENSA_ILi64EEEEEENS_10bfloat16_tENS5_IJSB_llEEESJ_NS5_IJlSB_lEEENS4_8TiledMMAINS4_8MMA_AtomIJNS4_4SM904GMMA28MMA_64x128x16_F32BF16BF16_SSILNSP_5MajorE1ELSR_0ELNSP_7ScaleInE1ELSS_1EEEEEENS4_6LayoutINS5_IJNSA_ILi2EEESB_SB_EEENS5_IJSB_NSA_ILi0EEESY_EEEEENS5_IJNS4_10UnderscoreES11_S11_EEEEENS4_13SM90_TMA_LOADENS4_14ComposedLayoutINS4_7SwizzleILi3ELi4ELi3EEENS4_18smem_ptr_flag_bitsILi16EEENSV_INS5_IJSH_NSA_ILi8EEEEEENS5_IJSB_SH_EEEEEEEvNS4_8identityES14_NS15_IS17_S19_NSV_INS5_IJS1A_SH_EEENS5_IJSH_SB_EEEEEEEvS1F_EENS_8epilogue10collective6detail29Sm90TmaWarpSpecializedAdapterINS1M_15DefaultEpilogueISJ_SL_SL_NS1L_6thread17LinearCombinationISJ_Li1EffLNS1Q_9ScaleType4KindE0ELNS_15FloatRoundStyleE2ESJ_EENS1_15EpilogueDefaultEEEEEvvEEEEvNT_6ParamsE,@"STO_CUDA_ENTRY STV_DEFAULT"
_ZN7cutlass13device_kernelINS_4gemm6kernel13GemmUniversalIN4cute5tupleIJiiiiEEENS1_10collective13CollectiveMmaINS1_34MainloopSm90TmaGmmaWarpSpecializedILi4ENS5_IJNS4_1CILi1EEESB_SB_EEENS1_35KernelTmaWarpSpecializedCooperativeEEENS5_IJNSA_ILi256EEENSA_ILi128EEENSA_ILi64EEEEEENS_10bfloat16_tENS5_IJSB_llEEESJ_NS5_IJlSB_lEEENS4_8TiledMMAINS4_8MMA_AtomIJNS4_4SM904GMMA28MMA_64x128x16_F32BF16BF16_SSILNSP_5MajorE1ELSR_0ELNSP_7ScaleInE1ELSS_1EEEEEENS4_6LayoutINS5_IJNSA_ILi2EEESB_SB_EEENS5_IJSB_NSA_ILi0EEESY_EEEEENS5_IJNS4_10UnderscoreES11_S11_EEEEENS4_13SM90_TMA_LOADENS4_14ComposedLayoutINS4_7SwizzleILi3ELi4ELi3EEENS4_18smem_ptr_flag_bitsILi16EEENSV_INS5_IJSH_NSA_ILi8EEEEEENS5_IJSB_SH_EEEEEEEvNS4_8identityES14_NS15_IS17_S19_NSV_INS5_IJS1A_SH_EEENS5_IJSH_SB_EEEEEEEvS1F_EENS_8epilogue10collective6detail29Sm90TmaWarpSpecializedAdapterINS1M_15DefaultEpilogueISJ_SL_SL_NS1L_6thread17LinearCombinationISJ_Li1EffLNS1Q_9ScaleType4KindE0ELNS_15FloatRoundStyleE2ESJ_EENS1_15EpilogueDefaultEEEEEvvEEEEvNT_6ParamsE:
[----:B------:R-:W0:Y:S01]  /*0000*/  LDC R1, c[0x0][0x28] ;  /* 0x00000a00ff017b82 */ /* 0x000e220000000800 */
[----:B------:R-:W1:Y:S01]  /*0010*/  S2R R18, SR_TID.X ;  /* 0x0000000000127919 */ /* 0x000e620000002100 */
[----:B------:R-:W-:Y:S01]  /*0020*/  ELECT P0, URZ, PT ;  /* 0x00000000003f782f */ /* 0x000fe20003800000 */
[----:B------:R-:W-:Y:S01]  /*0030*/  BSSY B0, `(.L_x_0) ;  /* 0x000000f000007945 */ /* 0x000fe20003800000 */
[--C-:B-1----:R-:W-:Y:S02]  /*0040*/  SHF.R.U32.HI R0, RZ, 0x5, R18.reuse ;  /* 0x00000005ff007819 */ /* 0x102fe40000011612 */
[----:B------:R-:W-:-:S03]  /*0050*/  SHF.R.U32.HI R22, RZ, 0x7, R18 ;  /* 0x00000007ff167819 */ /* 0x000fc60000011612 */
[----:B------:R-:W1:Y:S04]  /*0060*/  SHFL.IDX PT, R5, R0, RZ, 0x1f ;  /* 0x00001fff00057589 */ /* 0x000e6800000e0000 */
[----:B------:R2:W3:Y:S01]  /*0070*/  SHFL.IDX PT, R8, R22, RZ, 0x1f ;  /* 0x00001fff16087589 */ /* 0x0004e200000e0000 */
[----:B-1----:R-:W-:-:S13]  /*0080*/  ISETP.NE.OR P0, PT, R5, RZ, !P0 ;  /* 0x000000ff0500720c */ /* 0x002fda0004705670 */
[----:B0-23--:R-:W-:Y:S05]  /*0090*/  @P0 BRA `(.L_x_1) ;  /* 0x0000000000200947 */ /* 0x00dfea0003800000 */
[----:B------:R-:W-:Y:S02]  /*00a0*/  ULDC.64 UR4, c[0x0][0x198] ;  /* 0x0000660000047ab9 */ /* 0x000fe40000000a00 */
[----:B------:R-:W-:Y:S02]  /*00b0*/  UIADD3 UR6, UP0, UR4, 0xf0, URZ ;  /* 0x000000f004067890 */ /* 0x000fe4000ff1e03f */
[----:B------:R-:W-:Y:S02]  /*00c0*/  UIADD3 UR4, UP1, UR4, 0x1f0, URZ ;  /* 0x000001f004047890 */ /* 0x000fe4000ff3e03f */
[----:B------:R-:W-:Y:S02]  /*00d0*/  UIADD3.X UR7, URZ, UR5, URZ, UP0, !UPT ;  /* 0x000000053f077290 */ /* 0x000fe400087fe43f */
[----:B------:R-:W-:-:S07]  /*00e0*/  UIADD3.X UR5, URZ, UR5, URZ, UP1, !UPT ;  /* 0x000000053f057290 */ /* 0x000fce0008ffe43f */
[----:B------:R0:W-:Y:S02]  /*00f0*/  UTMACCTL.PF [UR6] ;  /* 0x00000000060079b9 */ /* 0x0001e40008040000 */
[----:B------:R0:W-:Y:S02]  /*0100*/  UTMACCTL.PF [UR4] ;  /* 0x00000000040079b9 */ /* 0x0001e40008040000 */
[----:B0-----:R-:W-:Y:S01]  /*0110*/  NOP ;  /* 0x0000000000007918 */ /* 0x001fe20000000000 */
.L_x_1:
[----:B------:R-:W-:Y:S05]  /*0120*/  BSYNC B0 ;  /* 0x0000000000007941 */ /* 0x000fea0003800000 */
.L_x_0:
[----:B------:R-:W0:Y:S02]  /*0130*/  SHFL.IDX PT, R2, R0, RZ, 0x1f ;  /* 0x00001fff00027589 */ /* 0x000e2400000e0000 */
[----:B0-----:R-:W-:-:S13]  /*0140*/  ISETP.NE.AND P0, PT, R2, RZ, PT ;  /* 0x000000ff0200720c */ /* 0x001fda0003f05270 */
[----:B------:R-:W-:Y:S05]  /*0150*/  @P0 BRA `(.L_x_2) ;  /* 0x0000000000580947 */ /* 0x000fea0003800000 */
[----:B------:R-:W0:Y:S01]  /*0160*/  S2UR UR8, SR_CgaCtaId ;  /* 0x00000000000879c3 */ /* 0x000e220000008800 */
[----:B------:R-:W-:Y:S01]  /*0170*/  UMOV UR4, 0x400 ;  /* 0x0000040000047882 */ /* 0x000fe20000000000 */
[----:B------:R-:W-:Y:S01]  /*0180*/  UMOV UR5, 0x1 ;  /* 0x0000000100057882 */ /* 0x000fe20000000000 */
[----:B------:R-:W-:Y:S01]  /*0190*/  UMOV UR6, 0x100 ;  /* 0x0000010000067882 */ /* 0x000fe20000000000 */
[----:B------:R-:W-:Y:S01]  /*01a0*/  ELECT P0, URZ, PT ;  /* 0x00000000003f782f */ /* 0x000fe20003800000 */
[----:B------:R-:W-:-:S04]  /*01b0*/  UIADD3 UR6, -UR6, 0x100000, URZ ;  /* 0x0010000006067890 */ /* 0x000fc8000fffe13f */
[----:B------:R-:W-:Y:S02]  /*01c0*/  USHF.L.U32 UR7, UR6, 0xb, URZ ;  /* 0x0000000b06077899 */ /* 0x000fe4000800063f */
[----:B------:R-:W-:Y:S02]  /*01d0*/  USHF.L.U32 UR6, UR6, 0x1, URZ ;  /* 0x0000000106067899 */ /* 0x000fe4000800063f */
[----:B0-----:R-:W-:Y:S02]  /*01e0*/  ULEA UR8, UR8, UR4, 0x18 ;  /* 0x0000000408087291 */ /* 0x001fe4000f8ec03f */
[----:B------:R-:W-:-:S04]  /*01f0*/  UIADD3 UR4, -UR5, 0x100000, URZ ;  /* 0x0010000005047890 */ /* 0x000fc8000fffe13f */
[----:B------:R-:W-:Y:S02]  /*0200*/  USHF.L.U32 UR5, UR4, 0xb, URZ ;  /* 0x0000000b04057899 */ /* 0x000fe4000800063f */
[----:B------:R-:W-:Y:S01]  /*0210*/  USHF.L.U32 UR4, UR4, 0x1, URZ ;  /* 0x0000000104047899 */ /* 0x000fe2000800063f */
[----:B------:R-:W0:Y:S11]  /*0220*/  FENCE.VIEW.ASYNC.S ;  /* 0x00000000000073c6 */ /* 0x000e360000000000 */
[----:B0-----:R0:W1:Y:S01]  /*0230*/  SYNCS.EXCH.64 URZ, [UR8], UR4 ;  /* 0x00000004083f75b2 */ /* 0x0010620008000100 */
[----:B------:R0:W2:Y:S01]  /*0240*/  SYNCS.EXCH.64 URZ, [UR8+0x20], UR6 ;  /* 0x00002006083f75b2 */ /* 0x0000a20008000100 */
[----:B------:R0:W3:Y:S01]  /*0250*/  SYNCS.EXCH.64 URZ, [UR8+0x8], UR4 ;  /* 0x00000804083f75b2 */ /* 0x0000e20008000100 */
[----:B------:R0:W4:Y:S01]  /*0260*/  SYNCS.EXCH.64 URZ, [UR8+0x28], UR6 ;  /* 0x00002806083f75b2 */ /* 0x0001220008000100 */
[----:B------:R0:W0:Y:S01]  /*0270*/  SYNCS.EXCH.64 URZ, [UR8+0x10], UR4 ;  /* 0x00001004083f75b2 */ /* 0x0000220008000100 */
[----:B------:R0:W0:Y:S01]  /*0280*/  SYNCS.EXCH.64 URZ, [UR8+0x30], UR6 ;  /* 0x00003006083f75b2 */ /* 0x0000220008000100 */
[----:B------:R0:W0:Y:S01]  /*0290*/  SYNCS.EXCH.64 URZ, [UR8+0x18], UR4 ;  /* 0x00001804083f75b2 */ /* 0x0000220008000100 */
[----:B------:R0:W0:Y:S01]  /*02a0*/  SYNCS.EXCH.64 URZ, [UR8+0x38], UR6 ;  /* 0x00003806083f75b2 */ /* 0x0000220008000100 */
[----:B------:R-:W-:Y:S01]  /*02b0*/  NOP ;  /* 0x0000000000007918 */ /* 0x000fe20000000000 */
.L_x_2:
[----:B------:R-:W5:Y:S01]  /*02c0*/  SHFL.IDX PT, R0, R0, RZ, 0x1f ;  /* 0x00001fff00007589 */ /* 0x000f6200000e0000 */
[----:B------:R-:W-:Y:S01]  /*02d0*/  ELECT P0, URZ, PT ;  /* 0x00000000003f782f */ /* 0x000fe20003800000 */
[----:B------:R-:W1:Y:S01]  /*02e0*/  LDC R2, c[0x0][0x65c] ;  /* 0x00019700ff027b82 */ /* 0x000e620000000800 */
[----:B------:R-:W-:Y:S01]  /*02f0*/  SHF.R.S32.HI R6, RZ, 0x1f, R5 ;  /* 0x0000001fff067819 */ /* 0x000fe20000011405 */
[----:B------:R-:W2:Y:S01]  /*0300*/  S2R R3, SR_CTAID.Y ;  /* 0x0000000000037919 */ /* 0x000ea20000002600 */
[----:B0-----:R-:W-:Y:S01]  /*0310*/  UMOV UR4, 0x20 ;  /* 0x0000002000047882 */ /* 0x001fe20000000000 */
[----:B------:R-:W-:Y:S01]  /*0320*/  ISETP.NE.AND P2, PT, R8, RZ, PT ;  /* 0x000000ff0800720c */ /* 0x000fe20003f45270 */
[----:B------:R-:W-:Y:S01]  /*0330*/  NOP ;  /* 0x0000000000007918 */ /* 0x000fe20000000000 */
[----:B------:R-:W0:Y:S01]  /*0340*/  S2R R4, SR_CTAID.X ;  /* 0x0000000000047919 */ /* 0x000e220000002500 */
[----:B------:R-:W-:Y:S01]  /*0350*/  LEA.HI R6, R6, R5, RZ, 0x2 ;  /* 0x0000000506067211 */ /* 0x000fe200078f10ff */
[----:B------:R-:W-:Y:S01]  /*0360*/  NOP ;  /* 0x0000000000007918 */ /* 0x000fe20000000000 */
[----:B-----5:R-:W-:-:S02]  /*0370*/  ISETP.NE.OR P0, PT, R0, RZ, !P0 ;  /* 0x000000ff0000720c */ /* 0x020fc40004705670 */
[----:B-1----:R-:W-:-:S04]  /*0380*/  ISETP.NE.AND P3, PT, R2, 0x1, PT ;  /* 0x000000010200780c */ /* 0x002fc80003f65270 */
[----:B------:R-:W-:Y:S02]  /*0390*/  P2R R0, PR, RZ, 0x8 ;  /* 0x00000008ff007803 */ /* 0x000fe40000000000 */
[----:B------:R-:W-:-:S05]  /*03a0*/  LOP3.LUT R0, R6, 0xfffffffc, RZ, 0xc0, !PT ;  /* 0xfffffffc06007812 */ /* 0x000fca00078ec0ff */
[----:B------:R-:W-:Y:S01]  /*03b0*/  VOTEU.ALL UP0, P0 ;  /* 0x00000000003f7886 */ /* 0x000fe20000000000 */
[----:B------:R-:W-:Y:S01]  /*03c0*/  IMAD.IADD R0, R5, 0x1, -R0 ;  /* 0x0000000105007824 */ /* 0x000fe200078e0a00 */
[----:B------:R-:W0:Y:S01]  /*03d0*/  @P3 LDC R17, c[0x0][0x10] ;  /* 0x00000400ff113b82 */ /* 0x000e220000000800 */
[----:B------:R-:W-:Y:S01]  /*03e0*/  VOTEU.ALL UP1, P0 ;  /* 0x00000000003f7886 */ /* 0x000fe20000020000 */
[----:B--2---:R-:W-:Y:S01]  /*03f0*/  @P3 IMAD.MOV.U32 R6, RZ, RZ, R3 ;  /* 0x000000ffff063224 */ /* 0x004fe200078e0003 */
[----:B------:R-:W-:Y:S01]  /*0400*/  @!UP0 UMOV UR6, 0x400 ;  /* 0x0000040000068882 */ /* 0x000fe20000000000 */
[----:B------:R-:W-:-:S04]  /*0410*/  @!UP0 UIADD3 UR4, -UR4, 0x100000, URZ ;  /* 0x0010000004048890 */ /* 0x000fc8000fffe13f */
[----:B------:R-:W-:Y:S02]  /*0420*/  @!UP0 USHF.L.U32 UR5, UR4, 0xb, URZ ;  /* 0x0000000b04058899 */ /* 0x000fe4000800063f */
[----:B------:R-:W-:Y:S01]  /*0430*/  @!UP0 USHF.L.U32 UR4, UR4, 0x1, URZ ;  /* 0x0000000104048899 */ /* 0x000fe2000800063f */
[----:B------:R-:W-:Y:S02]  /*0440*/  @P3 IMAD.MOV.U32 R7, RZ, RZ, RZ ;  /* 0x000000ffff073224 */ /* 0x000fe400078e00ff */
[----:B------:R-:W-:Y:S01]  /*0450*/  IMAD.MOV.U32 R5, RZ, RZ, RZ ;  /* 0x000000ffff057224 */ /* 0x000fe200078e00ff */
[----:B------:R-:W1:Y:S01]  /*0460*/  @!UP0 S2UR UR7, SR_CgaCtaId ;  /* 0x00000000000789c3 */ /* 0x000e620000008800 */
[----:B------:R-:W-:-:S07]  /*0470*/  @P3 IMAD.MOV.U32 R11, RZ, RZ, RZ ;  /* 0x000000ffff0b3224 */ /* 0x000fce00078e00ff */
[----:B------:R-:W2:Y:S01]  /*0480*/  @!P3 LDC R9, c[0x0][0xc] ;  /* 0x00000300ff09bb82 */ /* 0x000ea20000000800 */
[----:B0-----:R-:W-:-:S04]  /*0490*/  @P3 IMAD.WIDE.U32 R16, R4, R17, R6 ;  /* 0x0000001104103225 */ /* 0x001fc800078e0006 */
[----:B------:R-:W-:Y:S01]  /*04a0*/  @P3 IMAD.IADD R17, R17, 0x1, R11 ;  /* 0x0000000111113824 */ /* 0x000fe200078e020b */
[----:B-1----:R-:W-:Y:S01]  /*04b0*/  @!UP0 ULEA UR6, UR7, UR6, 0x18 ;  /* 0x0000000607068291 */ /* 0x002fe2000f8ec03f */
[----:B------:R-:W-:Y:S01]  /*04c0*/  VOTEU.ALL UP0, P0 ;  /* 0x00000000003f7886 */ /* 0x000fe20000000000 */
[----:B------:R-:W-:-:S04]  /*04d0*/  ISETP.NE.AND P0, PT, R0, 0x3, PT ;  /* 0x000000030000780c */ /* 0x000fc80003f05270 */
[----:B------:R-:W-:Y:S01]  /*04e0*/  ISETP.EQ.OR P0, PT, R0, RZ, !P0 ;  /* 0x000000ff0000720c */ /* 0x000fe20004702670 */
[----:B--2---:R-:W-:-:S03]  /*04f0*/  @!P3 IMAD.WIDE.U32 R6, R9, R3, R4 ;  /* 0x000000030906b225 */ /* 0x004fc600078e0004 */
[C---:B------:R-:W-:Y:S01]  /*0500*/  ISETP.EQ.AND P0, PT, R8.reuse, RZ, P0 ;  /* 0x000000ff0800720c */ /* 0x040fe20000702270 */
[----:B------:R-:W-:Y:S01]  /*0510*/  VIADD R8, R8, 0xffffffff ;  /* 0xffffffff08087836 */ /* 0x000fe20000000000 */
[----:B------:R-:W0:Y:S02]  /*0520*/  FENCE.VIEW.ASYNC.S ;  /* 0x00000000000073c6 */ /* 0x000e240000000000 */
[----:B0-----:R0:W3:Y:S01]  /*0530*/  @!UP0 SYNCS.EXCH.64 URZ, [UR6+0x50], UR4 ;  /* 0x00005004063f85b2 */ /* 0x0010e20008000100 */
[----:B------:R-:W-:Y:S01]  /*0540*/  @!P3 IMAD.MOV.U32 R16, RZ, RZ, R6 ;  /* 0x000000ffff10b224 */ /* 0x000fe200078e0006 */
[----:B------:R-:W-:Y:S01]  /*0550*/  SEL R19, RZ, 0x1, !P0 ;  /* 0x00000001ff137807 */ /* 0x000fe20004000000 */
[----:B------:R-:W-:Y:S01]  /*0560*/  @!P3 IMAD.MOV.U32 R17, RZ, RZ, R7 ;  /* 0x000000ffff11b224 */ /* 0x000fe200078e0007 */
[----:B------:R-:W-:-:S04]  /*0570*/  ISETP.GE.U32.AND P1, PT, R8, 0x2, PT ;  /* 0x000000020800780c */ /* 0x000fc80003f26070 */
[----:B------:R-:W-:Y:S01]  /*0580*/  SEL R19, R19, 0x2, P1 ;  /* 0x0000000213137807 */ /* 0x000fe20000800000 */
[----:B------:R0:W3:Y:S01]  /*0590*/  @!UP1 SYNCS.EXCH.64 URZ, [UR6+0x58], UR4 ;  /* 0x00005804063f95b2 */ /* 0x0000e20008000100 */
[----:B------:R-:W-:Y:S01]  /*05a0*/  NOP ;  /* 0x0000000000007918 */ /* 0x000fe20000000000 */
[----:B---34-:R-:W-:Y:S06]  /*05b0*/  BAR.SYNC.DEFER_BLOCKING 0x0 ;  /* 0x0000000000007b1d */ /* 0x018fec0000010000 */
[----:B------:R-:W-:Y:S05]  /*05c0*/  @!P2 BRA `(.L_x_3) ;  /* 0x000000a4007ca947 */ /* 0x000fea0003800000 */
[----:B------:R-:W-:-:S13]  /*05d0*/  ISETP.GT.U32.AND P0, PT, R8, 0x1, PT ;  /* 0x000000010800780c */ /* 0x000fda0003f04070 */
[----:B0-----:R-:W-:Y:S05]  /*05e0*/  @P0 EXIT ;  /* 0x000000000000094d */ /* 0x001fea0003800000 */
[----:B------:R-:W-:Y:S01]  /*05f0*/  ULDC.64 UR4, c[0x0][0x650] ;  /* 0x0001940000047ab9 */ /* 0x000fe20000000a00 */
[----:B------:R-:W-:Y:S01]  /*0600*/  PRMT R0, RZ, 0x7610, R0 ;  /* 0x00007610ff007816 */ /* 0x000fe20000000000 */
[----:B------:R-:W-:Y:S01]  /*0610*/  IMAD.MOV.U32 R153, RZ, RZ, -0x1 ;  /* 0xffffffffff997424 */ /* 0x000fe200078e00ff */
[----:B------:R-:W-:Y:S01]  /*0620*/  ISETP.GE.U32.AND P0, PT, R16, UR4, PT ;  /* 0x0000000410007c0c */ /* 0x000fe2000bf06070 */
[----:B------:R-:W-:Y:S01]  /*0630*/  IMAD.MOV.U32 R23, RZ, RZ, -0x1 ;  /* 0xffffffffff177424 */ /* 0x000fe200078e00ff */
[----:B------:R-:W-:Y:S02]  /*0640*/  MOV R152, 0xffffffff ;  /* 0xffffffff00987802 */ /* 0x000fe40000000f00 */
[----:B------:R-:W-:-:S13]  /*0650*/  ISETP.GE.U32.AND.EX P0, PT, R17, UR5, PT, P0 ;  /* 0x0000000511007c0c */ /* 0x000fda000bf06100 */
[----:B------:R-:W-:Y:S05]  /*0660*/  @P0 BRA `(.L_x_4) ;  /* 0x0000000400540947 */ /* 0x000fea0003800000 */
[----:B------:R-:W0:Y:S01]  /*0670*/  LDC.64 R14, c[0x0][0x628] ;  /* 0x00018a00ff0e7b82 */ /* 0x000e220000000a00 */
[----:B------:R-:W-:Y:S02]  /*0680*/  IMAD.MOV.U32 R6, RZ, RZ, R16 ;  /* 0x000000ffff067224 */ /* 0x000fe400078e0010 */
[----:B------:R-:W-:-:S05]  /*0690*/  IMAD.MOV.U32 R7, RZ, RZ, R17 ;  /* 0x000000ffff077224 */ /* 0x000fca00078e0011 */
[----:B------:R-:W1:Y:S08]  /*06a0*/  LDC R0, c[0x0][0x630] ;  /* 0x00018c00ff007b82 */ /* 0x000e700000000800 */
[----:B------:R-:W2:Y:S01]  /*06b0*/  LDC.64 R20, c[0x0][0x620] ;  /* 0x00018800ff147b82 */ /* 0x000ea20000000a00 */
[----:B0-----:R-:W-:-:S04]  /*06c0*/  ISETP.NE.U32.AND P0, PT, R14, RZ, PT ;  /* 0x000000ff0e00720c */ /* 0x001fc80003f05070 */
[----:B------:R-:W-:-:S13]  /*06d0*/  ISETP.NE.AND.EX P0, PT, R15, RZ, PT, P0 ;  /* 0x000000ff0f00720c */ /* 0x000fda0003f05300 */
[----:B-12---:R-:W-:Y:S05]  /*06e0*/  @!P0 BRA `(.L_x_5) ;  /* 0x0000000000288947 */ /* 0x006fea0003800000 */
[----:B------:R-:W0:Y:S02]  /*06f0*/  LDC R11, c[0x0][0x634] ;  /* 0x00018d00ff0b7b82 */ /* 0x000e240000000800 */
[----:B0-----:R-:W-:-:S05]  /*0700*/  IADD3 R11, P0, R16, R11, RZ ;  /* 0x0000000b100b7210 */ /* 0x001fca0007f1e0ff */
[----:B------:R-:W-:-:S04]  /*0710*/  IMAD.X R13, RZ, RZ, R17, P0 ;  /* 0x000000ffff0d7224 */ /* 0x000fc800000e0611 */
[----:B------:R-:W-:-:S04]  /*0720*/  IMAD.WIDE.U32 R6, R13, R14, RZ ;  /* 0x0000000e0d067225 */ /* 0x000fc800078e00ff */
[----:B------:R-:W-:-:S04]  /*0730*/  IMAD.WIDE.U32 R8, P0, R11, R15, R6 ;  /* 0x0000000f0b087225 */ /* 0x000fc80007800006 */
[----:B------:R-:W-:-:S04]  /*0740*/  IMAD.WIDE.U32 R6, R11, R14, RZ ;  /* 0x0000000e0b067225 */ /* 0x000fc800078e00ff */
[----:B------:R-:W-:Y:S01]  /*0750*/  IMAD.X R11, RZ, RZ, RZ, P0 ;  /* 0x000000ffff0b7224 */ /* 0x000fe200000e06ff */
[----:B------:R-:W-:Y:S01]  /*0760*/  IADD3 RZ, P0, R7, R8, RZ ;  /* 0x0000000807ff7210 */ /* 0x000fe20007f1e0ff */
[----:B------:R-:W-:-:S04]  /*0770*/  IMAD.MOV.U32 R10, RZ, RZ, R9 ;  /* 0x000000ffff0a7224 */ /* 0x000fc800078e0009 */
[----:B------:R-:W-:-:S08]  /*0780*/  IMAD.WIDE.U32.X R6, R13, R15, R10, P0 ;  /* 0x0000000f0d067225 */ /* 0x000fd000000e040a */
.L_x_5:
[-CC-:B------:R-:W-:Y:S01]  /*0790*/  SHF.R.U64 R23, R6, R0.reuse, R7.reuse ;  /* 0x0000000006177219 */ /* 0x180fe20000001207 */
[----:B------:R-:W0:Y:S01]  /*07a0*/  LDC R10, c[0x0][0x618] ;  /* 0x00018600ff0a7b82 */ /* 0x000e220000000800 */
[----:B------:R-:W-:Y:S01]  /*07b0*/  SHF.R.U32.HI R5, RZ, R0, R7 ;  /* 0x00000000ff057219 */ /* 0x000fe20000011607 */
[----:B------:R-:W-:Y:S01]  /*07c0*/  ULDC UR4, c[0x0][0x150] ;  /* 0x0000540000047ab9 */ /* 0x000fe20000000800 */
[----:B------:R-:W-:Y:S02]  /*07d0*/  I2FP.F32.U32 R0, R4 ;  /* 0x0000000400007245 */ /* 0x000fe40000201000 */
[----:B------:R-:W-:-:S03]  /*07e0*/  IADD3 R9, P0, RZ, -R23, RZ ;  /* 0x80000017ff097210 */ /* 0x000fc60007f1e0ff */
[----:B------:R-:W1:Y:S01]  /*07f0*/  LDC.64 R28, c[0x0][0x640] ;  /* 0x00019000ff1c7b82 */ /* 0x000e620000000a00 */
[----:B------:R-:W-:Y:S01]  /*0800*/  FMUL R0, R0, UR4 ;  /* 0x0000000400007c20 */ /* 0x000fe20008400000 */
[----:B------:R-:W-:Y:S01]  /*0810*/  IMAD.X R11, RZ, RZ, ~R5, P0 ;  /* 0x000000ffff0b7224 */ /* 0x000fe200000e0e05 */
[----:B------:R-:W-:Y:S01]  /*0820*/  ULDC UR4, c[0x0][0x154] ;  /* 0x0000550000047ab9 */ /* 0x000fe20000000800 */
[----:B------:R-:W-:-:S03]  /*0830*/  IMAD.WIDE.U32 R6, R9, R20, R16 ;  /* 0x0000001409067225 */ /* 0x000fc600078e0010 */
[----:B------:R-:W2:Y:S01]  /*0840*/  F2I.U32.TRUNC.NTZ R0, R0 ;  /* 0x0000000000007305 */ /* 0x000ea2000020f000 */
[----:B------:R-:W3:Y:S01]  /*0850*/  LDC R5, c[0x0][0x144] ;  /* 0x00005100ff057b82 */ /* 0x000ee20000000800 */
[----:B------:R-:W-:-:S04]  /*0860*/  IMAD R8, R11, R20, RZ ;  /* 0x000000140b087224 */ /* 0x000fc800078e02ff */
[----:B------:R-:W-:-:S03]  /*0870*/  IMAD R9, R9, R21, R8 ;  /* 0x0000001509097224 */ /* 0x000fc600078e0208 */
[----:B------:R-:W4:Y:S01]  /*0880*/  LDC R12, c[0x0][0x608] ;  /* 0x00018200ff0c7b82 */ /* 0x000f220000000800 */
[----:B------:R-:W-:Y:S02]  /*0890*/  IMAD.IADD R7, R7, 0x1, R9 ;  /* 0x0000000107077824 */ /* 0x000fe400078e0209 */
[----:B------:R-:W-:-:S03]  /*08a0*/  IMAD.MOV.U32 R9, RZ, RZ, -0x1 ;  /* 0xffffffffff097424 */ /* 0x000fc600078e00ff */
[-CC-:B0-----:R-:W-:Y:S02]  /*08b0*/  SHF.R.U64 R20, R6, R10.reuse, R7.reuse ;  /* 0x0000000a06147219 */ /* 0x181fe40000001207 */
[----:B------:R-:W0:Y:S01]  /*08c0*/  LDC R26, c[0x0][0x658] ;  /* 0x00019600ff1a7b82 */ /* 0x000e220000000800 */
[----:B------:R-:W-:Y:S02]  /*08d0*/  I2FP.F32.U32 R6, R3 ;  /* 0x0000000300067245 */ /* 0x000fe40000201000 */
[----:B--2---:R-:W-:Y:S02]  /*08e0*/  IADD3 R8, -R0, RZ, RZ ;  /* 0x000000ff00087210 */ /* 0x004fe40007ffe1ff */
[----:B-1----:R-:W-:Y:S01]  /*08f0*/  ISETP.NE.U32.AND P0, PT, R28, RZ, PT ;  /* 0x000000ff1c00720c */ /* 0x002fe20003f05070 */
[----:B------:R-:W-:Y:S01]  /*0900*/  FMUL R6, R6, UR4 ;  /* 0x0000000406067c20 */ /* 0x000fe20008400000 */
[----:B------:R-:W-:Y:S01]  /*0910*/  SHF.R.U32.HI R7, RZ, R10, R7 ;  /* 0x0000000aff077219 */ /* 0x000fe20000011607 */
[----:B------:R-:W1:Y:S01]  /*0920*/  LDC R14, c[0x0][0x148] ;  /* 0x00005200ff0e7b82 */ /* 0x000e620000000800 */
[----:B------:R-:W-:Y:S01]  /*0930*/  ISETP.NE.AND.EX P0, PT, R29, RZ, PT, P0 ;  /* 0x000000ff1d00720c */ /* 0x000fe20003f05300 */
[----:B---3--:R-:W-:-:S06]  /*0940*/  IMAD R0, R5, R8, R4 ;  /* 0x0000000805007224 */ /* 0x008fcc00078e0204 */
[----:B------:R-:W2:Y:S01]  /*0950*/  LDC R24, c[0x0][0x600] ;  /* 0x00018000ff187b82 */ /* 0x000ea20000000800 */
[-CC-:B----4-:R-:W-:Y:S02]  /*0960*/  SHF.R.U64 R30, R20, R12.reuse, R7.reuse ;  /* 0x0000000c141e7219 */ /* 0x190fe40000001207 */
[----:B------:R-:W-:Y:S01]  /*0970*/  SHF.R.U32.HI R5, RZ, R12, R7 ;  /* 0x0000000cff057219 */ /* 0x000fe20000011607 */
[----:B------:R-:W-:Y:S01]  /*0980*/  IMAD.MOV.U32 R7, RZ, RZ, 0x1 ;  /* 0x00000001ff077424 */ /* 0x000fe200078e00ff */
[----:B------:R3:W4:Y:S03]  /*0990*/  F2I.U32.TRUNC.NTZ R12, R6 ;  /* 0x00000006000c7305 */ /* 0x000726000020f000 */
[----:B------:R-:W1:Y:S01]  /*09a0*/  LDC R15, c[0x0][0x648] ;  /* 0x00019200ff0f7b82 */ /* 0x000e620000000800 */
[-C--:B0-----:R-:W-:Y:S02]  /*09b0*/  SHF.L.U32 R4, R9, R26.reuse, RZ ;  /* 0x0000001a09047219 */ /* 0x081fe400000006ff */
[----:B------:R-:W-:-:S02]  /*09c0*/  SHF.R.U64 R32, R30, R26, R5 ;  /* 0x0000001a1e207219 */ /* 0x000fc40000001205 */
[----:B------:R-:W-:Y:S02]  /*09d0*/  LOP3.LUT R11, RZ, R4, RZ, 0x33, !PT ;  /* 0x00000004ff0b7212 */ /* 0x000fe400078e33ff */
[-C--:B------:R-:W-:Y:S01]  /*09e0*/  SHF.R.U32.HI R5, RZ, R26.reuse, R5 ;  /* 0x0000001aff057219 */ /* 0x080fe20000011605 */
[----:B------:R-:W0:Y:S01]  /*09f0*/  LDC R21, c[0x0][0x638] ;  /* 0x00018e00ff157b82 */ /* 0x000e220000000800 */
[----:B------:R-:W-:Y:S01]  /*0a00*/  SHF.L.U32 R10, R7, R26, RZ ;  /* 0x0000001a070a7219 */ /* 0x000fe200000006ff */
[----:B------:R-:W-:-:S06]  /*0a10*/  IMAD.MOV.U32 R4, RZ, RZ, R32 ;  /* 0x000000ffff047224 */ /* 0x000fcc00078e0020 */
[----:B------:R-:W0:Y:S01]  /*0a20*/  LDC R152, c[0x0][0x610] ;  /* 0x00018400ff987b82 */ /* 0x000e220000000800 */
[----:B---34-:R-:W-:Y:S05]  /*0a30*/  @!P0 BRA `(.L_x_6) ;  /* 0x0000000000288947 */ /* 0x018fea0003800000 */
[----:B------:R-:W3:Y:S02]  /*0a40*/  LDC R9, c[0x0][0x64c] ;  /* 0x00019300ff097b82 */ /* 0x000ee40000000800 */
[----:B---3--:R-:W-:-:S05]  /*0a50*/  IADD3 R9, P0, R32, R9, RZ ;  /* 0x0000000920097210 */ /* 0x008fca0007f1e0ff */
        /* <DEDUP_REMOVED lines=8> */
.L_x_6:
[----:B-1----:R-:W-:Y:S01]  /*0ae0*/  SHF.R.U64 R4, R4, R15, R5 ;  /* 0x0000000f04047219 */ /* 0x002fe20000001205 */
[----:B--2---:R-:W-:Y:S01]  /*0af0*/  VIADD R5, R24, 0xffffffff ;  /* 0xffffffff18057836 */ /* 0x004fe20000000000 */
[----:B------:R-:W-:Y:S01]  /*0b00*/  LOP3.LUT R11, R30, R11, RZ, 0xc0, !PT ;  /* 0x0000000b1e0b7212 */ /* 0x000fe200078ec0ff */
[----:B------:R-:W-:Y:S02]  /*0b10*/  IMAD.MOV R12, RZ, RZ, -R12 ;  /* 0x000000ffff0c7224 */ /* 0x000fe400078e0a0c */
[----:B------:R-:W-:Y:S01]  /*0b20*/  IMAD.MOV R6, RZ, RZ, -R4 ;  /* 0x000000ffff067224 */ /* 0x000fe200078e0a04 */
[----:B------:R-:W-:Y:S01]  /*0b30*/  LOP3.LUT R5, R20, R5, RZ, 0xc0, !PT ;  /* 0x0000000514057212 */ /* 0x000fe200078ec0ff */
[----:B------:R-:W-:Y:S02]  /*0b40*/  @P3 IMAD R0, R14, R12, R3 ;  /* 0x0000000c0e003224 */ /* 0x000fe400078e0203 */
[----:B------:R-:W-:Y:S02]  /*0b50*/  IMAD R11, R10, R4, R11 ;  /* 0x000000040a0b7224 */ /* 0x000fe400078e020b */
[----:B0-----:R-:W-:-:S02]  /*0b60*/  IMAD R3, R6, R21, R32 ;  /* 0x0000001506037224 */ /* 0x001fc400078e0220 */
[----:B------:R-:W-:Y:S01]  /*0b70*/  IMAD R152, R11, R152, R0 ;  /* 0x000000980b987224 */ /* 0x000fe200078e0200 */
[----:B------:R-:W-:Y:S01]  /*0b80*/  MOV R0, 0x1 ;  /* 0x0000000100007802 */ /* 0x000fe20000000f00 */
[----:B------:R-:W-:-:S05]  /*0b90*/  IMAD R3, R3, R24, R5 ;  /* 0x0000001803037224 */ /* 0x000fca00078e0205 */
[----:B------:R-:W-:Y:S02]  /*0ba0*/  SEL R153, R3, R152, !P3 ;  /* 0x0000009803997207 */ /* 0x000fe40005800000 */
[----:B------:R-:W-:-:S07]  /*0bb0*/  SEL R152, R152, R3, !P3 ;  /* 0x0000000398987207 */ /* 0x000fce0005800000 */
.L_x_4:
[----:B------:R-:W-:-:S08]  /*0bc0*/  NOP ;  /* 0x0000000000007918 */ /* 0x000fd00000000000 */
[----:B------:R-:W0:Y:S02]  /*0bd0*/  USETMAXREG.TRY_ALLOC.CTAPOOL UP0, 0xe8 ;  /* 0x000000e8000079c8 */ /* 0x000e240008000600 */
[----:B0-----:R-:W-:-:S13]  /*0be0*/  PLOP3.LUT P0, PT, PT, PT, UP0, 0x80, 0x0 ;  /* 0x000000000000781c */ /* 0x001fda0003f0f008 */
[----:B------:R-:W-:Y:S05]  /*0bf0*/  @!P0 BRA `(.L_x_4) ;  /* 0xfffffffc00f08947 */ /* 0x000fea000383ffff */
[----:B------:R-:W-:Y:S01]  /*0c00*/  ULDC.64 UR4, c[0x0][0x598] ;  /* 0x0001660000047ab9 */ /* 0x000fe20000000a00 */
[----:B------:R-:W-:Y:S01]  /*0c10*/  ULDC.64 UR36, c[0x0][0x208] ;  /* 0x0000820000247ab9 */ /* 0x000fe20000000a00 */
[----:B------:R-:W-:-:S04]  /*0c20*/  ISETP.NE.U32.AND P0, PT, RZ, UR4, PT ;  /* 0x00000004ff007c0c */ /* 0x000fc8000bf05070 */
[----:B------:R-:W-:-:S13]  /*0c30*/  ISETP.NE.AND.EX P0, PT, RZ, UR5, PT, P0 ;  /* 0x00000005ff007c0c */ /* 0x000fda000bf05300 */
[----:B------:R-:W-:Y:S05]  /*0c40*/  @!P0 BRA `(.L_x_7) ;  /* 0x00000000001c8947 */ /* 0x000fea0003800000 */
[----:B------:R-:W0:Y:S02]  /*0c50*/  LDC.64 R4, c[0x0][0x598] ;  /* 0x00016600ff047b82 */ /* 0x000e240000000a00 */
[----:B0-----:R-:W2:Y:S02]  /*0c60*/  LDG.E.64 R4, desc[UR36][R4.64] ;  /* 0x0000002404047981 */ /* 0x001ea4000c1e1b00 */
[----:B--2---:R-:W-:-:S04]  /*0c70*/  ISETP.NE.U32.AND P0, PT, R4, RZ, PT ;  /* 0x000000ff0400720c */ /* 0x004fc80003f05070 */
[----:B------:R-:W-:-:S13]  /*0c80*/  ISETP.NE.AND.EX P0, PT, R5, RZ, PT, P0 ;  /* 0x000000ff0500720c */ /* 0x000fda0003f05300 */
[----:B------:R-:W-:Y:S05]  /*0c90*/  @!P0 BRA `(.L_x_7) ;  /* 0x0000000000088947 */ /* 0x000fea0003800000 */
[----:B------:R0:W5:Y:S01]  /*0ca0*/  LD.E R154, desc[UR36][R4.64] ;  /* 0x00000024049a7980 */ /* 0x000162000c101900 */
[----:B------:R-:W-:Y:S05]  /*0cb0*/  BRA `(.L_x_8) ;  /* 0x0000000000247947 */ /* 0x000fea0003800000 */
.L_x_7:
[----:B------:R-:W-:Y:S02]  /*0cc0*/  ULDC.64 UR4, c[0x0][0x588] ;  /* 0x0001620000047ab9 */ /* 0x000fe40000000a00 */
[----:B------:R-:W-:-:S04]  /*0cd0*/  ISETP.NE.U32.AND P0, PT, RZ, UR4, PT ;  /* 0x00000004ff007c0c */ /* 0x000fc8000bf05070 */
[----:B------:R-:W-:-:S13]  /*0ce0*/  ISETP.NE.AND.EX P0, PT, RZ, UR5, PT, P0 ;  /* 0x00000005ff007c0c */ /* 0x000fda000bf05300 */
[----:B------:R-:W-:Y:S05]  /*0cf0*/  @!P0 BRA `(.L_x_9) ;  /* 0x00000000000c8947 */ /* 0x000fea0003800000 */
[----:B------:R-:W0:Y:S02]  /*0d00*/  LDC.64 R154, c[0x0][0x588] ;  /* 0x00016200ff9a7b82 */ /* 0x000e240000000a00 */
[----:B0-----:R1:W5:Y:S01]  /*0d10*/  LDG.E R154, desc[UR36][R154.64] ;  /* 0x000000249a9a7981 */ /* 0x001362000c1e1900 */
[----:B------:R-:W-:Y:S05]  /*0d20*/  BRA `(.L_x_8) ;  /* 0x0000000000087947 */ /* 0x000fea0003800000 */
.L_x_9:
[----:B------:R-:W-:Y:S02]  /*0d30*/  ULDC UR4, c[0x0][0x580] ;  /* 0x0001600000047ab9 */ /* 0x000fe40000000800 */
[----:B------:R-:W-:-:S07]  /*0d40*/  IMAD.U32 R154, RZ, RZ, UR4 ;  /* 0x00000004ff9a7e24 */ /* 0x000fce000f8e00ff */
.L_x_8:
[----:B------:R-:W-:Y:S02]  /*0d50*/  ULDC.64 UR4, c[0x0][0x5a0] ;  /* 0x0001680000047ab9 */ /* 0x000fe40000000a00 */
[----:B------:R-:W-:-:S04]  /*0d60*/  ISETP.NE.U32.AND P0, PT, RZ, UR4, PT ;  /* 0x00000004ff007c0c */ /* 0x000fc8000bf05070 */
[----:B------:R-:W-:-:S13]  /*0d70*/  ISETP.NE.AND.EX P0, PT, RZ, UR5, PT, P0 ;  /* 0x00000005ff007c0c */ /* 0x000fda000bf05300 */
[----:B------:R-:W-:Y:S05]  /*0d80*/  @!P0 BRA `(.L_x_10) ;  /* 0x00000000001c8947 */ /* 0x000fea0003800000 */
[----:B0-----:R-:W0:Y:S02]  /*0d90*/  LDC.64 R4, c[0x0][0x5a0] ;  /* 0x00016800ff047b82 */ /* 0x001e240000000a00 */
[----:B0-----:R-:W2:Y:S02]  /*0da0*/  LDG.E.64 R4, desc[UR36][R4.64] ;  /* 0x0000002404047981 */ /* 0x001ea4000c1e1b00 */
[----:B--2---:R-:W-:-:S04]  /*0db0*/  ISETP.NE.U32.AND P0, PT, R4, RZ, PT ;  /* 0x000000ff0400720c */ /* 0x004fc80003f05070 */
[----:B------:R-:W-:-:S13]  /*0dc0*/  ISETP.NE.AND.EX P0, PT, R5, RZ, PT, P0 ;  /* 0x000000ff0500720c */ /* 0x000fda0003f05300 */
[----:B------:R-:W-:Y:S05]  /*0dd0*/  @!P0 BRA `(.L_x_10) ;  /* 0x0000000000088947 */ /* 0x000fea0003800000 */
[----:B-1----:R0:W5:Y:S01]  /*0de0*/  LD.E R155, desc[UR36][R4.64] ;  /* 0x00000024049b7980 */ /* 0x002162000c101900 */
[----:B------:R-:W-:Y:S05]  /*0df0*/  BRA `(.L_x_11) ;  /* 0x0000000000247947 */ /* 0x000fea0003800000 */
.L_x_10:
[----:B------:R-:W-:Y:S02]  /*0e00*/  ULDC.64 UR4, c[0x0][0x590] ;  /* 0x0001640000047ab9 */ /* 0x000fe40000000a00 */
[----:B------:R-:W-:-:S04]  /*0e10*/  ISETP.NE.U32.AND P0, PT, RZ, UR4, PT ;  /* 0x00000004ff007c0c */ /* 0x000fc8000bf05070 */
[----:B------:R-:W-:-:S13]  /*0e20*/  ISETP.NE.AND.EX P0, PT, RZ, UR5, PT, P0 ;  /* 0x00000005ff007c0c */ /* 0x000fda000bf05300 */
[----:B------:R-:W-:Y:S05]  /*0e30*/  @!P0 BRA `(.L_x_12) ;  /* 0x00000000000c8947 */ /* 0x000fea0003800000 */
[----:B0-----:R-:W1:Y:S02]  /*0e40*/  LDC.64 R4, c[0x0][0x590] ;  /* 0x00016400ff047b82 */ /* 0x001e640000000a00 */
[----:B-1----:R1:W5:Y:S01]  /*0e50*/  LDG.E R155, desc[UR36][R4.64] ;  /* 0x00000024049b7981 */ /* 0x002362000c1e1900 */
[----:B------:R-:W-:Y:S05]  /*0e60*/  BRA `(.L_x_11) ;  /* 0x0000000000087947 */ /* 0x000fea0003800000 */
.L_x_12:
[----:B------:R-:W-:Y:S02]  /*0e70*/  ULDC UR4, c[0x0][0x584] ;  /* 0x0001610000047ab9 */ /* 0x000fe40000000800 */
[----:B-1----:R-:W-:-:S07]  /*0e80*/  IMAD.U32 R155, RZ, RZ, UR4 ;  /* 0x00000004ff9b7e24 */ /* 0x002fce000f8e00ff */
.L_x_11:
[----:B------:R-:W-:-:S13]  /*0e90*/  LOP3.LUT P0, RZ, R0, 0xff, RZ, 0xc0, !PT ;  /* 0x000000ff00ff7812 */ /* 0x000fda000780c0ff */
[----:B------:R-:W-:Y:S05]  /*0ea0*/  @!P0 EXIT ;  /* 0x000000000000894d */ /* 0x000fea0003800000 */
[----:B------:R-:W-:Y:S01]  /*0eb0*/  ULDC UR4, c[0x0][0x28c] ;  /* 0x0000a30000047ab9 */ /* 0x000fe20000000800 */
[----:B------:R-:W-:Y:S01]  /*0ec0*/  LOP3.LUT R164, R19, 0x1, RZ, 0xfc, !PT ;  /* 0x0000000113a47812 */ /* 0x000fe200078efcff */
[----:B------:R-:W-:Y:S01]  /*0ed0*/  UIADD3 UR4, UR4, 0x3f, URZ ;  /* 0x0000003f04047890 */ /* 0x000fe2000fffe03f */
[----:B------:R-:W-:Y:S01]  /*0ee0*/  UMOV UR38, URZ ;  /* 0x0000003f00267c82 */ /* 0x000fe20008000000 */
[----:B------:R-:W-:Y:S02]  /*0ef0*/  UMOV UR39, URZ ;  /* 0x0000003f00277c82 */ /* 0x000fe40008000000 */
[----:B------:R-:W-:-:S04]  /*0f00*/  USHF.R.S32.HI UR5, URZ, 0x1f, UR4 ;  /* 0x0000001f3f057899 */ /* 0x000fc80008011404 */
[----:B------:R-:W-:-:S04]  /*0f10*/  ULEA.HI UR5, UR5, UR4, URZ, 0x6 ;  /* 0x0000000405057291 */ /* 0x000fc8000f8f303f */
[----:B------:R-:W-:-:S12]  /*0f20*/  USHF.R.S32.HI UR40, URZ, 0x6, UR5 ;  /* 0x000000063f287899 */ /* 0x000fd80008011405 */
.L_x_284:
[----:B------:R-:W-:Y:S01]  /*0f30*/  LOP3.LUT R0, R18, 0x80, RZ, 0xc0, !PT ;  /* 0x0000008012007812 */ /* 0x000fe200078ec0ff */
[----:B--2---:R-:W2:Y:S01]  /*0f40*/  S2UR UR7, SR_CgaCtaId ;  /* 0x00000000000779c3 */ /* 0x004ea20000008800 */
[----:B------:R-:W-:Y:S02]  /*0f50*/  UMOV UR6, 0x400 ;  /* 0x0000040000067882 */ /* 0x000fe40000000000 */
[----:B------:R-:W-:-:S06]  /*0f60*/  SHF.R.U32.HI R0, RZ, 0x7, R0 ;  /* 0x00000007ff007819 */ /* 0x000fcc0000011600 */
[----:B---3--:R-:W3:Y:S01]  /*0f70*/  SHFL.IDX PT, R0, R0, RZ, 0x1f ;  /* 0x00001fff00007589 */ /* 0x008ee200000e0000 */
[----:B--2---:R-:W-:Y:S01]  /*0f80*/  ULEA UR42, UR7, UR6, 0x18 ;  /* 0x00000006072a7291 */ /* 0x004fe2000f8ec03f */
[----:B---3--:R-:W-:-:S13]  /*0f90*/  R2UR UR4, R0 ;  /* 0x00000000000472ca */ /* 0x008fda00000e0000 */
[----:B------:R-:W-:-:S04]  /*0fa0*/  ULEA.HI UR5, UR4, UR4, URZ, 0x1 ;  /* 0x0000000404057291 */ /* 0x000fc8000f8f083f */
[----:B------:R-:W-:-:S04]  /*0fb0*/  ULOP3.LUT UR5, UR5, 0x7fffe, URZ, 0xc0, !UPT ;  /* 0x0007fffe05057892 */ /* 0x000fc8000f8ec03f */
[----:B------:R-:W-:-:S03]  /*0fc0*/  UIADD3 UR5, UR4, -UR5, URZ ;  /* 0x8000000504057290 */ /* 0x000fc6000fffe03f */
[----:B------:R-:W-:Y:S01]  /*0fd0*/  ULDC UR4, c[0x0][0x28c] ;  /* 0x0000a30000047ab9 */ /* 0x000fe20000000800 */
[----:B------:R-:W-:Y:S01]  /*0fe0*/  ULEA UR5, UR5, UR42, 0xd ;  /* 0x0000002a05057291 */ /* 0x000fe2000f8e683f */
[----:B------:R-:W-:-:S03]  /*0ff0*/  ISETP.LT.AND P0, PT, RZ, UR4, PT ;  /* 0x00000004ff007c0c */ /* 0x000fc6000bf01270 */
[----:B------:R-:W-:-:S04]  /*1000*/  UIADD3 UR5, UR5, 0x100, URZ ;  /* 0x0000010005057890 */ /* 0x000fc8000fffe03f */
[----:B------:R-:W-:-:S04]  /*1010*/  USHF.R.U32.HI UR5, URZ, 0x4, UR5 ;  /* 0x000000043f057899 */ /* 0x000fc80008011605 */
[----:B------:R-:W-:Y:S02]  /*1020*/  ULOP3.LUT UR41, UR5, 0x3fff, URZ, 0xc0, !UPT ;  /* 0x00003fff05297892 */ /* 0x000fe4000f8ec03f */
[----:B-1--45:R-:W-:Y:S10]  /*1030*/  @P0 BRA `(.L_x_13) ;  /* 0x0000000000400947 */ /* 0x032ff40003800000 */
[----:B------:R-:W-:Y:S01]  /*1040*/  MOV R0, 0x0 ;  /* 0x0000000000007802 */ /* 0x000fe20000000f00 */
[----:B------:R-:W-:Y:S01]  /*1050*/  ULDC.64 UR4, c[0x4][0x68] ;  /* 0x01001a0000047ab9 */ /* 0x000fe20000000a00 */
[----:B------:R-:W-:Y:S01]  /*1060*/  ULDC.64 UR6, c[0x4][0x8] ;  /* 0x0100020000067ab9 */ /* 0x000fe20000000a00 */
[----:B01----:R-:W-:Y:S01]  /*1070*/  IMAD.U32 R4, RZ, RZ, UR4 ;  /* 0x00000004ff047e24 */ /* 0x003fe2000f8e00ff */
[----:B------:R0:W1:Y:S01]  /*1080*/  LDC.64 R14, c[0x4][R0] ;  /* 0x01000000000e7b82 */ /* 0x0000620000000a00 */
[----:B------:R-:W-:Y:S01]  /*1090*/  IMAD.U32 R5, RZ, RZ, UR5 ;  /* 0x00000005ff057e24 */ /* 0x000fe2000f8e00ff */
[----:B------:R-:W-:Y:S01]  /*10a0*/  ULDC.64 UR4, c[0x4][0x70] ;  /* 0x01001c0000047ab9 */ /* 0x000fe20000000a00 */
[----:B------:R-:W-:Y:S01]  /*10b0*/  IMAD.U32 R10, RZ, RZ, UR6 ;  /* 0x00000006ff0a7e24 */ /* 0x000fe2000f8e00ff */
[----:B------:R-:W-:Y:S01]  /*10c0*/  MOV R12, 0x1 ;  /* 0x00000001000c7802 */ /* 0x000fe20000000f00 */
[----:B------:R-:W-:Y:S02]  /*10d0*/  IMAD.U32 R6, RZ, RZ, UR4 ;  /* 0x00000004ff067e24 */ /* 0x000fe4000f8e00ff */
[----:B------:R-:W-:-:S02]  /*10e0*/  IMAD.U32 R7, RZ, RZ, UR5 ;  /* 0x00000005ff077e24 */ /* 0x000fc4000f8e00ff */
[----:B------:R-:W-:Y:S02]  /*10f0*/  IMAD.U32 R11, RZ, RZ, UR7 ;  /* 0x00000007ff0b7e24 */ /* 0x000fe4000f8e00ff */
[----:B------:R-:W-:Y:S02]  /*1100*/  IMAD.MOV.U32 R8, RZ, RZ, 0x1e1 ;  /* 0x000001e1ff087424 */ /* 0x000fe400078e00ff */
[----:B0-----:R-:W-:-:S07]  /*1110*/  IMAD.MOV.U32 R13, RZ, RZ, RZ ;  /* 0x000000ffff0d7224 */ /* 0x001fce00078e00ff */
[----:B------:R-:W-:-:S07]  /*1120*/  LEPC R20, `(.L_x_13) ;  /* 0x000000001014794e */ /* 0x000fce0000000000 */
[----:B-1---5:R-:W-:Y:S05]  /*1130*/  CALL.ABS.NOINC R14 ;  /* 0x000000000e007343 */ /* 0x022fea0003c00000 */
.L_x_13:
[----:B------:R-:W-:-:S13]  /*1140*/  ISETP.NE.AND P0, PT, R164, 0x3, PT ;  /* 0x00000003a400780c */ /* 0x000fda0003f05270 */
[----:B------:R-:W-:Y:S05]  /*1150*/  @!P0 BRA `(.L_x_14) ;  /* 0x0000000000048947 */ /* 0x000fea0003800000 */
[----:B------:R-:W-:Y:S01]  /*1160*/  BPT.TRAP 0x1 ;  /* 0x000000040000795c */ /* 0x000fe20000300000 */
.L_x_14:
[----:B------:R-:W-:Y:S02]  /*1170*/  IMAD.U32 R3, RZ, RZ, UR39 ;  /* 0x00000027ff037e24 */ /* 0x000fe4000f8e00ff */
[----:B------:R-:W-:-:S03]  /*1180*/  IMAD.U32 R0, RZ, RZ, UR38 ;  /* 0x00000026ff007e24 */ /* 0x000fc6000f8e00ff */
[----:B------:R-:W-:Y:S02]  /*1190*/  LEA R3, R3, UR42, 0x3 ;  /* 0x0000002a03037c11 */ /* 0x000fe4000f8e18ff */
[----:B------:R-:W-:-:S04]  /*11a0*/  SHF.L.U32 R0, R0, 0x1f, RZ ;  /* 0x0000001f00007819 */ /* 0x000fc800000006ff */
[----:B------:R2:W3:Y:S01]  /*11b0*/  SYNCS.PHASECHK.TRANS64.TRYWAIT P1, [R3+URZ], R0 ;  /* 0x00000000030075a7 */ /* 0x0004e2000802017f */
[----:B------:R-:W-:Y:S05]  /*11c0*/  @!P0 BRA `(.L_x_15) ;  /* 0x0000000000048947 */ /* 0x000fea0003800000 */
[----:B------:R-:W-:Y:S01]  /*11d0*/  BPT.TRAP 0x1 ;  /* 0x000000040000795c */ /* 0x000fe20000300000 */
.L_x_15:
[----:B---3--:R-:W-:Y:S05]  /*11e0*/  @P1 BRA `(.L_x_16) ;  /* 0x0000000000081947 */ /* 0x008fea0003800000 */
[----:B------:R-:W3:Y:S02]  /*11f0*/  SYNCS.PHASECHK.TRANS64.TRYWAIT P1, [R3+URZ], R0 ;  /* 0x00000000030075a7 */ /* 0x000ee4000802017f */
[----:B---3--:R-:W-:Y:S05]  /*1200*/  @!P1 BRA `(.L_x_17) ;  /* 0x000000b000549947 */ /* 0x008fea0003800000 */
.L_x_16:
[----:B------:R-:W-:-:S04]  /*1210*/  UISETP.LT.AND UP0, UPT, UR40, 0x1, UPT ;  /* 0x000000012800788c */ /* 0x000fc8000bf01270 */
[----:B------:R-:W-:-:S04]  /*1220*/  USEL UR4, UR40, 0x1, UP0 ;  /* 0x0000000128047887 */ /* 0x000fc80008000000 */
[----:B------:R-:W-:-:S06]  /*1230*/  UIADD3 UR4, UR40, -UR4, URZ ;  /* 0x8000000428047290 */ /* 0x000fcc000fffe03f */
[----:B--23--:R-:W-:Y:S01]  /*1240*/  IMAD.U32 R0, RZ, RZ, UR4 ;  /* 0x00000004ff007e24 */ /* 0x00cfe2000f8e00ff */
[----:B------:R-:W-:Y:S05]  /*1250*/  WARPSYNC.ALL ;  /* 0x0000000000007948 */ /* 0x000fea0003800000 */
[----:B------:R-:W-:Y:S01]  /*1260*/  ISETP.GE.AND P1, PT, R0, 0x1, PT ;  /* 0x000000010000780c */ /* 0x000fe20003f26270 */
[----:B------:R-:W-:Y:S01]  /*1270*/  UIADD3 UR4, UR42, 0x20100, URZ ;  /* 0x000201002a047890 */ /* 0x000fe2000fffe03f */
[----:B------:R-:W-:Y:S01]  /*1280*/  WARPGROUP.ARRIVE ;  /* 0x00000000000079c5 */ /* 0x000fe20000000000 */
[----:B------:R-:W-:Y:S02]  /*1290*/  ULEA UR5, UR39, UR41, 0xb ;  /* 0x0000002927057291 */ /* 0x000fe4000f8e583f */
[----:B------:R-:W-:Y:S01]  /*12a0*/  USHF.R.U32.HI UR4, URZ, 0x4, UR4 ;  /* 0x000000043f047899 */ /* 0x000fe20008011604 */
[----:B------:R-:W-:Y:S01]  /*12b0*/  UMOV UR9, 0x40000040 ;  /* 0x4000004000097882 */ /* 0x000fe20000000000 */
[----:B------:R-:W-:-:S02]  /*12c0*/  UMOV UR11, 0x40000040 ;  /* 0x40000040000b7882 */ /* 0x000fc40000000000 */
[----:B------:R-:W-:Y:S01]  /*12d0*/  ULOP3.LUT UR4, UR4, 0x3fff, URZ, 0xc0, !UPT ;  /* 0x00003fff04047892 */ /* 0x000fe2000f8ec03f */
[----:B------:R-:W-:-:S03]  /*12e0*/  UMOV UR8, UR5 ;  /* 0x0000000500087c82 */ /* 0x000fc60008000000 */
[----:B------:R-:W-:-:S04]  /*12f0*/  ULOP3.LUT UR4, UR4, 0x10000, URZ, 0xfc, !UPT ;  /* 0x0001000004047892 */ /* 0x000fc8000f8efc3f */
[----:B------:R-:W-:-:S07]  /*1300*/  ULEA UR6, UR39, UR4, 0xa ;  /* 0x0000000427067291 */ /* 0x000fce000f8e503f */
[----:B------:R-:W-:Y:S02]  /*1310*/  UMOV UR10, UR6 ;  /* 0x00000006000a7c82 */ /* 0x000fe40008000000 */
[----:B------:R-:W-:Y:S01]  /*1320*/  HGMMA.64x128x16.F32.BF16 R88, gdesc[UR8].tnspA, RZ, !UPT, gsb0 ;  /* 0x21e00000085879f0 */ /* 0x000fe2000c0018ff */
[----:B------:R-:W-:Y:S01]  /*1330*/  UIADD3 UR8, UR5, 0x400, URZ ;  /* 0x0000040005087890 */ /* 0x000fe2000fffe03f */
[----:B------:R-:W-:Y:S01]  /*1340*/  UMOV UR9, 0x40000040 ;  /* 0x4000004000097882 */ /* 0x000fe20000000000 */
[----:B------:R-:W-:Y:S02]  /*1350*/  WARPGROUP.DEPBAR.LE gsb0, 0x0 ;  /* 0x00008000000079c5 */ /* 0x000fe40000010000 */
[----:B------:R-:W-:-:S07]  /*1360*/  WARPGROUP.ARRIVE ;  /* 0x00000000000079c5 */ /* 0x000fce0000000000 */
[----:B------:R-:W-:Y:S01]  /*1370*/  HGMMA.64x128x16.F32.BF16 R24, gdesc[UR8].tnspA, RZ, !UPT, gsb0 ;  /* 0x21e00000081879f0 */ /* 0x000fe2000c0018ff */
[----:B------:R-:W-:Y:S02]  /*1380*/  UIADD3 UR8, UR5, 0x80, URZ ;  /* 0x0000008005087890 */ /* 0x000fe4000fffe03f */
[----:B------:R-:W-:Y:S01]  /*1390*/  UIADD3 UR10, UR6, 0x2, URZ ;  /* 0x00000002060a7890 */ /* 0x000fe2000fffe03f */
[----:B------:R-:W-:Y:S01]  /*13a0*/  UMOV UR9, 0x40000040 ;  /* 0x4000004000097882 */ /* 0x000fe20000000000 */
[----:B------:R-:W-:Y:S01]  /*13b0*/  UMOV UR11, 0x40000040 ;  /* 0x40000040000b7882 */ /* 0x000fe20000000000 */
[----:B------:R-:W-:Y:S02]  /*13c0*/  WARPGROUP.DEPBAR.LE gsb0, 0x0 ;  /* 0x00008000000079c5 */ /* 0x000fe40000010000 */
[----:B------:R-:W-:-:S06]  /*13d0*/  WARPGROUP.ARRIVE ;  /* 0x00000000000079c5 */ /* 0x000fcc0000000000 */
[----:B------:R-:W-:Y:S01]  /*13e0*/  HGMMA.64x128x16.F32.BF16 R88, gdesc[UR8].tnspA, R88, gsb0 ;  /* 0x21e00000085879f0 */ /* 0x000fe20008001858 */
[----:B------:R-:W-:Y:S01]  /*13f0*/  UIADD3 UR8, UR5, 0x480, URZ ;  /* 0x0000048005087890 */ /* 0x000fe2000fffe03f */
[----:B------:R-:W-:Y:S01]  /*1400*/  UMOV UR9, 0x40000040 ;  /* 0x4000004000097882 */ /* 0x000fe20000000000 */
[----:B------:R-:W-:Y:S02]  /*1410*/  WARPGROUP.DEPBAR.LE gsb0, 0x0 ;  /* 0x00008000000079c5 */ /* 0x000fe40000010000 */
[----:B------:R-:W-:-:S07]  /*1420*/  WARPGROUP.ARRIVE ;  /* 0x00000000000079c5 */ /* 0x000fce0000000000 */
[----:B------:R-:W-:Y:S01]  /*1430*/  HGMMA.64x128x16.F32.BF16 R24, gdesc[UR8].tnspA, R24, gsb0 ;  /* 0x21e00000081879f0 */ /* 0x000fe20008001818 */
        /* <DEDUP_REMOVED lines=23> */
[----:B------:R-:W-:Y:S03]  /*15b0*/  HGMMA.64x128x16.F32.BF16 R24, gdesc[UR8].tnspA, R24, gsb0 ;  /* 0x21e00000081879f0 */ /* 0x000fe60008001818 */
[----:B------:R-:W-:Y:S02]  /*15c0*/  WARPGROUP.DEPBAR.LE gsb0, 0x0 ;  /* 0x00008000000079c5 */ /* 0x000fe40000010000 */
[----:B------:R-:W-:Y:S05]  /*15d0*/  @!P1 BRA `(.L_x_18) ;  /* 0x0000000400689947 */ /* 0x000fea0003800000 */
[----:B------:R-:W-:-:S04]  /*15e0*/  UIADD3 UR5, UR39, 0x1, URZ ;  /* 0x0000000127057890 */ /* 0x000fc8000fffe03f */
[----:B------:R-:W-:-:S04]  /*15f0*/  UISETP.NE.AND UP0, UPT, UR5, 0x4, UPT ;  /* 0x000000040500788c */ /* 0x000fc8000bf05270 */
[----:B------:R-:W-:Y:S02]  /*1600*/  USEL UR6, URZ, 0x1, UP0 ;  /* 0x000000013f067887 */ /* 0x000fe40008000000 */
[----:B------:R-:W-:Y:S02]  /*1610*/  USEL UR5, UR5, URZ, UP0 ;  /* 0x0000003f05057287 */ /* 0x000fe40008000000 */
[----:B------:R-:W-:-:S06]  /*1620*/  ULOP3.LUT UR6, UR38, UR6, URZ, 0x3c, !UPT ;  /* 0x0000000626067292 */ /* 0x000fcc000f8e3c3f */
[----:B01----:R-:W-:Y:S01]  /*1630*/  IMAD.U32 R5, RZ, RZ, UR6 ;  /* 0x00000006ff057e24 */ /* 0x003fe2000f8e00ff */
[----:B------:R-:W-:-:S06]  /*1640*/  UMOV UR6, UR39 ;  /* 0x0000002700067c82 */ /* 0x000fcc0008000000 */
.L_x_25:
[----:B01----:R-:W-:Y:S05]  /*1650*/  @!P0 BRA `(.L_x_19) ;  /* 0x0000000000048947 */ /* 0x003fea0003800000 */
[----:B------:R-:W-:Y:S01]  /*1660*/  BPT.TRAP 0x1 ;  /* 0x000000040000795c */ /* 0x000fe20000300000 */
.L_x_19:
[----:B------:R-:W0:Y:S01]  /*1670*/  S2UR UR8, SR_CgaCtaId ;  /* 0x00000000000879c3 */ /* 0x000e220000008800 */
[----:B------:R-:W-:Y:S01]  /*1680*/  UMOV UR7, 0x400 ;  /* 0x0000040000077882 */ /* 0x000fe20000000000 */
[----:B------:R-:W-:Y:S01]  /*1690*/  SHF.L.U32 R3, R5, 0x1f, RZ ;  /* 0x0000001f05037819 */ /* 0x000fe200000006ff */
[----:B0-----:R-:W-:-:S04]  /*16a0*/  ULEA UR13, UR8, UR7, 0x18 ;  /* 0x00000007080d7291 */ /* 0x001fc8000f8ec03f */
[----:B------:R-:W-:-:S09]  /*16b0*/  ULEA UR7, UR5, UR13, 0x3 ;  /* 0x0000000d05077291 */ /* 0x000fd2000f8e183f */
[----:B------:R0:W1:Y:S01]  /*16c0*/  SYNCS.PHASECHK.TRANS64.TRYWAIT P1, [UR7], R3 ;  /* 0x00000003ff0075a7 */ /* 0x0000620008020147 */
[----:B------:R-:W-:Y:S05]  /*16d0*/  @!P0 BRA `(.L_x_20) ;  /* 0x0000000000048947 */ /* 0x000fea0003800000 */
[----:B------:R-:W-:Y:S01]  /*16e0*/  BPT.TRAP 0x1 ;  /* 0x000000040000795c */ /* 0x000fe20000300000 */
.L_x_20:
[----:B-1----:R-:W-:Y:S05]  /*16f0*/  @P1 BRA `(.L_x_21) ;  /* 0x0000000000081947 */ /* 0x002fea0003800000 */
[----:B------:R-:W1:Y:S02]  /*1700*/  SYNCS.PHASECHK.TRANS64.TRYWAIT P1, [UR7], R3 ;  /* 0x00000003ff0075a7 */ /* 0x000e640008020147 */
[----:B-1----:R-:W-:Y:S05]  /*1710*/  @!P1 BRA `(.L_x_22) ;  /* 0x000000ac00249947 */ /* 0x002fea0003800000 */
.L_x_21:
[----:B------:R-:W-:Y:S01]  /*1720*/  ULEA UR7, UR5, UR41, 0xb ;  /* 0x0000002905077291 */ /* 0x000fe2000f8e583f */
[----:B------:R-:W-:Y:S01]  /*1730*/  WARPGROUP.ARRIVE ;  /* 0x00000000000079c5 */ /* 0x000fe20000000000 */
[----:B------:R-:W-:Y:S01]  /*1740*/  ULEA UR12, UR5, UR4, 0xa ;  /* 0x00000004050c7291 */ /* 0x000fe2000f8e503f */
[----:B------:R-:W-:Y:S01]  /*1750*/  UMOV UR9, 0x40000040 ;  /* 0x4000004000097882 */ /* 0x000fe20000000000 */
[----:B------:R-:W-:-:S03]  /*1760*/  UMOV UR11, 0x40000040 ;  /* 0x40000040000b7882 */ /* 0x000fc60000000000 */
[----:B------:R-:W-:Y:S02]  /*1770*/  UMOV UR8, UR7 ;  /* 0x0000000700087c82 */ /* 0x000fe40008000000 */
[----:B------:R-:W-:Y:S02]  /*1780*/  UMOV UR10, UR12 ;  /* 0x0000000c000a7c82 */ /* 0x000fe40008000000 */
        /* <DEDUP_REMOVED lines=44> */
[----:B------:R-:W-:Y:S01]  /*1a50*/  BPT.TRAP 0x1 ;  /* 0x000000040000795c */ /* 0x000fe20000300000 */
.L_x_23:
[----:B------:R-:W-:Y:S01]  /*1a60*/  ULEA UR7, UR6, UR13, 0x3 ;  /* 0x0000000d06077291 */ /* 0x000fe2000f8e183f */
[----:B------:R-:W-:-:S03]  /*1a70*/  ISETP.GT.U32.AND P1, PT, R19, 0x1, PT ;  /* 0x000000011300780c */ /* 0x000fc60003f24070 */
[----:B------:R-:W-:-:S04]  /*1a80*/  UIADD3 UR7, UR7, 0x20, URZ ;  /* 0x0000002007077890 */ /* 0x000fc8000fffe03f */
[----:B------:R-:W-:-:S09]  /*1a90*/  UPRMT UR7, URZ, 0x654, UR7 ;  /* 0x000006543f077896 */ /* 0x000fd20008000007 */
[----:B------:R-:W-:Y:S01]  /*1aa0*/  SYNCS.ARRIVE.TRANS64.RED.A1T0 RZ, [UR7], RZ ;  /* 0x000000ffffff79a7 */ /* 0x000fe20008100407 */
[----:B------:R-:W-:Y:S05]  /*1ab0*/  @P1 BRA `(.L_x_24) ;  /* 0x0000000000041947 */ /* 0x000fea0003800000 */
[----:B------:R-:W-:Y:S01]  /*1ac0*/  BPT.TRAP 0x1 ;  /* 0x000000040000795c */ /* 0x000fe20000300000 */
.L_x_24:
[----:B------:R-:W-:Y:S01]  /*1ad0*/  UIADD3 UR5, UR5, 0x1, URZ ;  /* 0x0000000105057890 */ /* 0x000fe2000fffe03f */
[C---:B------:R-:W-:Y:S01]  /*1ae0*/  ISETP.GT.AND P1, PT, R0.reuse, 0x1, PT ;  /* 0x000000010000780c */ /* 0x040fe20003f24270 */
[----:B------:R-:W-:Y:S01]  /*1af0*/  UIADD3 UR6, UR6, 0x1, URZ ;  /* 0x0000000106067890 */ /* 0x000fe2000fffe03f */
[----:B------:R-:W-:Y:S01]  /*1b00*/  VIADD R0, R0, 0xffffffff ;  /* 0xffffffff00007836 */ /* 0x000fe20000000000 */
[----:B------:R-:W-:Y:S02]  /*1b10*/  UISETP.NE.AND UP0, UPT, UR5, 0x4, UPT ;  /* 0x000000040500788c */ /* 0x000fe4000bf05270 */
[----:B------:R-:W-:Y:S02]  /*1b20*/  UISETP.NE.AND UP1, UPT, UR6, 0x4, UPT ;  /* 0x000000040600788c */ /* 0x000fe4000bf25270 */
[----:B------:R-:W-:Y:S02]  /*1b30*/  USEL UR7, URZ, 0x1, UP0 ;  /* 0x000000013f077887 */ /* 0x000fe40008000000 */
[----:B------:R-:W-:-:S02]  /*1b40*/  USEL UR5, UR5, URZ, UP0 ;  /* 0x0000003f05057287 */ /* 0x000fc40008000000 */
[----:B------:R-:W-:Y:S02]  /*1b50*/  USEL UR6, UR6, URZ, UP1 ;  /* 0x0000003f06067287 */ /* 0x000fe40008800000 */
[----:B------:R-:W-:Y:S01]  /*1b60*/  LOP3.LUT R5, R5, UR7, RZ, 0x3c, !PT ;  /* 0x0000000705057c12 */ /* 0x000fe2000f8e3cff */
[----:B------:R-:W-:Y:S09]  /*1b70*/  @P1 BRA `(.L_x_25) ;  /* 0xfffffff800b41947 */ /* 0x000ff2000383ffff */
.L_x_18:
[----:B------:R-:W2:Y:S02]  /*1b80*/  LDC R0, c[0x0][0x28c] ;  /* 0x0000a300ff007b82 */ /* 0x000ea40000000800 */
[----:B--2---:R-:W-:-:S13]  /*1b90*/  ISETP.GE.AND P1, PT, R0, 0x1, PT ;  /* 0x000000010000780c */ /* 0x004fda0003f26270 */
[----:B------:R-:W-:Y:S05]  /*1ba0*/  @!P1 BRA `(.L_x_26) ;  /* 0x0000000000409947 */ /* 0x000fea0003800000 */
[----:B------:R-:W-:Y:S05]  /*1bb0*/  @!P0 BRA `(.L_x_27) ;  /* 0x0000000000048947 */ /* 0x000fea0003800000 */
[----:B------:R-:W-:Y:S01]  /*1bc0*/  BPT.TRAP 0x1 ;  /* 0x000000040000795c */ /* 0x000fe20000300000 */
.L_x_27:
[----:B------:R-:W2:Y:S01]  /*1bd0*/  S2UR UR6, SR_CgaCtaId ;  /* 0x00000000000679c3 */ /* 0x000ea20000008800 */
[----:B------:R-:W-:Y:S01]  /*1be0*/  UISETP.LT.AND UP0, UPT, UR40, 0x1, UPT ;  /* 0x000000012800788c */ /* 0x000fe2000bf01270 */
[----:B------:R-:W-:Y:S01]  /*1bf0*/  ISETP.GT.U32.AND P0, PT, R19, 0x1, PT ;  /* 0x000000011300780c */ /* 0x000fe20003f04070 */
[----:B------:R-:W-:Y:S02]  /*1c00*/  UMOV UR5, 0x400 ;  /* 0x0000040000057882 */ /* 0x000fe40000000000 */
[----:B------:R-:W-:-:S04]  /*1c10*/  USEL UR4, UR40, 0x1, UP0 ;  /* 0x0000000128047887 */ /* 0x000fc80008000000 */
[----:B------:R-:W-:-:S04]  /*1c20*/  UIADD3 UR4, UR39, UR40, -UR4 ;  /* 0x0000002827047290 */ /* 0x000fc8000fffe804 */
[----:B------:R-:W-:-:S04]  /*1c30*/  USHF.L.U32 UR4, UR4, 0x3, URZ ;  /* 0x0000000304047899 */ /* 0x000fc8000800063f */
[----:B------:R-:W-:Y:S02]  /*1c40*/  ULOP3.LUT UR4, UR4, 0x18, URZ, 0xc0, !UPT ;  /* 0x0000001804047892 */ /* 0x000fe4000f8ec03f */
[----:B--2---:R-:W-:-:S04]  /*1c50*/  ULEA UR5, UR6, UR5, 0x18 ;  /* 0x0000000506057291 */ /* 0x004fc8000f8ec03f */
[----:B------:R-:W-:-:S04]  /*1c60*/  UIADD3 UR4, UR5, 0x20, UR4 ;  /* 0x0000002005047890 */ /* 0x000fc8000fffe004 */
[----:B------:R-:W-:-:S09]  /*1c70*/  UPRMT UR4, URZ, 0x654, UR4 ;  /* 0x000006543f047896 */ /* 0x000fd20008000004 */
[----:B------:R-:W-:Y:S01]  /*1c80*/  SYNCS.ARRIVE.TRANS64.RED.A1T0 RZ, [UR4], RZ ;  /* 0x000000ffffff79a7 */ /* 0x000fe20008100404 */
[----:B------:R-:W-:Y:S05]  /*1c90*/  @P0 BRA `(.L_x_26) ;  /* 0x0000000000040947 */ /* 0x000fea0003800000 */
[----:B------:R-:W-:Y:S01]  /*1ca0*/  BPT.TRAP 0x1 ;  /* 0x000000040000795c */ /* 0x000fe20000300000 */
.L_x_26:
[----:B------:R-:W2:Y:S01]  /*1cb0*/  LDC R6, c[0x0][0x288] ;  /* 0x0000a200ff067b82 */ /* 0x000ea20000000800 */
[----:B01----:R-:W-:Y:S01]  /*1cc0*/  LOP3.LUT R4, R18, 0x60, RZ, 0xc0, !PT ;  /* 0x0000006012047812 */ /* 0x003fe200078ec0ff */
[----:B------:R-:W-:Y:S01]  /*1cd0*/  UIADD3 UR39, UR40, UR39, URZ ;  /* 0x0000002728277290 */ /* 0x000fe2000fffe03f */
[----:B------:R-:W-:Y:S01]  /*1ce0*/  LOP3.LUT R0, R22, 0x1, RZ, 0xc0, !PT ;  /* 0x0000000116007812 */ /* 0x000fe200078ec0ff */
[----:B------:R-:W-:Y:S01]  /*1cf0*/  IMAD.SHL.U32 R13, R153, 0x80, RZ ;  /* 0x00000080990d7824 */ /* 0x000fe200078e00ff */
[----:B------:R-:W-:Y:S01]  /*1d00*/  SHF.R.U32.HI R3, RZ, 0x2, R18 ;  /* 0x00000002ff037819 */ /* 0x000fe20000011612 */
[----:B------:R-:W-:Y:S01]  /*1d10*/  USHF.R.U32.HI UR4, URZ, 0x2, UR39 ;  /* 0x000000023f047899 */ /* 0x000fe20008011627 */
[----:B------:R-:W-:Y:S01]  /*1d20*/  SHF.R.U32.HI R10, RZ, 0x1, R4 ;  /* 0x00000001ff0a7819 */ /* 0x000fe20000011604 */
[----:B------:R-:W-:Y:S01]  /*1d30*/  IMAD.SHL.U32 R4, R0, 0x40, RZ ;  /* 0x0000004000047824 */ /* 0x000fe200078e00ff */
[----:B------:R-:W-:Y:S01]  /*1d40*/  LOP3.LUT R3, R3, 0x7, RZ, 0xc0, !PT ;  /* 0x0000000703037812 */ /* 0x000fe200078ec0ff */
[----:B------:R-:W-:Y:S01]  /*1d50*/  ULOP3.LUT UR4, UR4, 0x1, URZ, 0xc0, !UPT ;  /* 0x0000000104047892 */ /* 0x000fe2000f8ec03f */
[----:B------:R-:W-:Y:S01]  /*1d60*/  SHF.L.U32 R15, R152, 0x8, RZ ;  /* 0x00000008980f7819 */ /* 0x000fe200000006ff */
[----:B------:R-:W-:Y:S01]  /*1d70*/  ULDC UR8, c[0x0][0x284] ;  /* 0x0000a10000087ab9 */ /* 0x000fe20000000800 */
[--C-:B------:R-:W-:Y:S01]  /*1d80*/  IADD3 R5, RZ, -R10, -R3.reuse ;  /* 0x8000000aff057210 */ /* 0x100fe20007ffe803 */
[----:B------:R-:W-:Y:S01]  /*1d90*/  UISETP.GT.U32.AND UP1, UPT, UR39, 0x3, UPT ;  /* 0x000000032700788c */ /* 0x000fe2000bf24070 */
[----:B------:R-:W-:Y:S01]  /*1da0*/  LOP3.LUT R3, R4, 0x40, R3, 0xe2, !PT ;  /* 0x0000004004037812 */ /* 0x000fe200078ee203 */
[----:B------:R-:W-:Y:S01]  /*1db0*/  UISETP.NE.U32.AND UP0, UPT, UR4, 0x1, UPT ;  /* 0x000000010400788c */ /* 0x000fe2000bf05070 */
[----:B------:R-:W-:Y:S01]  /*1dc0*/  LOP3.LUT R4, R18, 0x3, RZ, 0xc0, !PT ;  /* 0x0000000312047812 */ /* 0x000fe200078ec0ff */
[----:B------:R-:W-:Y:S01]  /*1dd0*/  ULDC.64 UR6, c[0x0][0x5d0] ;  /* 0x0001740000067ab9 */ /* 0x000fe20000000a00 */
[----:B------:R-:W-:Y:S01]  /*1de0*/  SHF.R.S32.HI R21, RZ, 0x1f, R23 ;  /* 0x0000001fff157819 */ /* 0x000fe20000011417 */
[----:B------:R-:W-:Y:S01]  /*1df0*/  UISETP.LT.U32.AND UP1, UPT, UR40, 0x4, UP1 ;  /* 0x000000042800788c */ /* 0x000fe20008f21070 */
[----:B------:R-:W-:Y:S01]  /*1e00*/  IMAD.WIDE R8, R152, 0x100, RZ ;  /* 0x0000010098087825 */ /* 0x000fe200078e02ff */
[----:B------:R-:W-:Y:S01]  /*1e10*/  UISETP.GT.U32.AND UP0, UPT, UR40, 0x3, !UP0 ;  /* 0x000000032800788c */ /* 0x000fe2000c704070 */
[----:B--2---:R-:W-:-:S02]  /*1e20*/  ISETP.GE.AND P0, PT, R13, R6, PT ;  /* 0x000000060d00720c */ /* 0x004fc40003f06270 */
[----:B------:R-:W-:Y:S01]  /*1e30*/  IMAD R12, R4, -0x2, R6 ;  /* 0xfffffffe040c7824 */ /* 0x000fe200078e0206 */
[----:B------:R-:W-:Y:S01]  /*1e40*/  USEL UR5, URZ, 0x1, !UP1 ;  /* 0x000000013f057887 */ /* 0x000fe2000c800000 */
[----:B------:R-:W-:Y:S01]  /*1e50*/  IMAD.SHL.U32 R6, R18, 0x2, RZ ;  /* 0x0000000212067824 */ /* 0x000fe200078e00ff */
[----:B------:R-:W-:Y:S01]  /*1e60*/  ISETP.GE.OR P0, PT, R15, UR8, P0 ;  /* 0x000000080f007c0c */ /* 0x000fe20008706670 */
[----:B------:R-:W-:Y:S01]  /*1e70*/  IMAD R4, R21, UR6, RZ ;  /* 0x0000000615047c24 */ /* 0x000fe2000f8e02ff */
[----:B------:R-:W-:Y:S01]  /*1e80*/  USEL UR4, URZ, 0x1, !UP0 ;  /* 0x000000013f047887 */ /* 0x000fe2000c000000 */
[----:B------:R-:W-:Y:S01]  /*1e90*/  IMAD R0, R0, -0x40, R5 ;  /* 0xffffffc000007824 */ /* 0x000fe200078e0205 */
[----:B------:R-:W-:Y:S01]  /*1ea0*/  LOP3.LUT R6, R13, 0x6, R6, 0xf8, !PT ;  /* 0x000000060d067812 */ /* 0x000fe200078ef806 */
[----:B------:R-:W-:Y:S01]  /*1eb0*/  IMAD R11, R23, UR7, R4 ;  /* 0x00000007170b7c24 */ /* 0x000fe2000f8e0204 */
[----:B------:R-:W-:Y:S01]  /*1ec0*/  LOP3.LUT R153, R8, R3, R10, 0xfe, !PT ;  /* 0x0000000308997212 */ /* 0x000fe200078efe0a */
[----:B------:R-:W-:Y:S01]  /*1ed0*/  ULOP3.LUT UR39, UR39, 0x3, URZ, 0xc0, !UPT ;  /* 0x0000000327277892 */ /* 0x000fe2000f8ec03f */
[----:B------:R-:W-:Y:S01]  /*1ee0*/  SHF.R.S32.HI R7, RZ, 0x1f, R6 ;  /* 0x0000001fff077819 */ /* 0x000fe20000011406 */
[----:B------:R-:W-:Y:S01]  /*1ef0*/  ULOP3.LUT UR38, UR4, UR38, UR5, 0x96, !UPT ;  /* 0x0000002604267292 */ /* 0x000fe2000f8e9605 */
[----:B------:R-:W-:Y:S01]  /*1f00*/  IADD3 R3, -R15, UR8, R0 ;  /* 0x000000080f037c10 */ /* 0x000fe2000fffe100 */
[----:B------:R-:W-:-:S02]  /*1f10*/  IMAD.IADD R0, R12, 0x1, -R13 ;  /* 0x000000010c007824 */ /* 0x000fc400078e0a0d */
[----:B------:R-:W-:-:S04]  /*1f20*/  IMAD.WIDE.U32 R4, R23, UR6, R6 ;  /* 0x0000000617047c25 */ /* 0x000fc8000f8e0006 */
[----:B------:R-:W-:Y:S02]  /*1f30*/  IMAD.IADD R11, R5, 0x1, R11 ;  /* 0x00000001050b7824 */ /* 0x000fe400078e020b */
[----:B------:R-:W-:Y:S02]  /*1f40*/  IMAD.MOV.U32 R152, RZ, RZ, -0x1 ;  /* 0xffffffffff987424 */ /* 0x000fe400078e00ff */
[----:B------:R-:W-:Y:S01]  /*1f50*/  IMAD.MOV.U32 R10, RZ, RZ, R4 ;  /* 0x000000ffff0a7224 */ /* 0x000fe200078e0004 */
[----:B------:R-:W-:Y:S06]  /*1f60*/  @P0 BRA `(.L_x_28) ;  /* 0x00000084006c0947 */ /* 0x000fec0003800000 */
[----:B------:R-:W0:Y:S01]  /*1f70*/  LDC.64 R4, c[0x0][0x5c8] ;  /* 0x00017200ff047b82 */ /* 0x000e220000000a00 */
[----:B-----5:R-:W-:Y:S01]  /*1f80*/  FSETP.NEU.AND P0, PT, R155, RZ, PT ;  /* 0x000000ff9b00720b */ /* 0x020fe20003f0d000 */
[----:B------:R-:W-:Y:S01]  /*1f90*/  BSSY B0, `(.L_x_28) ;  /* 0x0000858000007945 */ /* 0x000fe20003800000 */
[----:B------:R-:W-:-:S04]  /*1fa0*/  ISETP.GT.AND P3, PT, R3, RZ, PT ;  /* 0x000000ff0300720c */ /* 0x000fc80003f64270 */
[----:B------:R-:W-:Y:S01]  /*1fb0*/  ISETP.GT.AND P1, PT, R0, RZ, P3 ;  /* 0x000000ff0000720c */ /* 0x000fe20001f24270 */
[-C--:B0-----:R-:W-:Y:S02]  /*1fc0*/  IMAD R12, R9, R4.reuse, RZ ;  /* 0x00000004090c7224 */ /* 0x081fe400078e02ff */
[----:B------:R-:W-:-:S04]  /*1fd0*/  IMAD.WIDE.U32 R166, R153, R4, R10 ;  /* 0x0000000499a67225 */ /* 0x000fc800078e000a */
[----:B------:R-:W-:-:S04]  /*1fe0*/  IMAD R11, R153, R5, R12 ;  /* 0x00000005990b7224 */ /* 0x000fc800078e020c */
[----:B------:R-:W-:Y:S01]  /*1ff0*/  IMAD.IADD R169, R167, 0x1, R11 ;  /* 0x00000001a7a97824 */ /* 0x000fe200078e020b */
[----:B------:R-:W-:Y:S06]  /*2000*/  @!P0 BRA `(.L_x_29) ;  /* 0x00000060000c8947 */ /* 0x000fec0003800000 */
[----:B------:R-:W0:Y:S01]  /*2010*/  LDC.64 R12, c[0x0][0x5b8] ;  /* 0x00016e00ff0c7b82 */ /* 0x000e220000000a00 */
[----:B------:R-:W-:-:S07]  /*2020*/  ULDC.64 UR4, c[0x0][0x5c0] ;  /* 0x0001700000047ab9 */ /* 0x000fce0000000a00 */
[----:B------:R-:W1:Y:S08]  /*2030*/  LDC.64 R14, c[0x0][0x5b0] ;  /* 0x00016c00ff0e7b82 */ /* 0x000e700000000a00 */
[----:B------:R-:W2:Y:S01]  /*2040*/  LDC.64 R10, c[0x0][0x5a8] ;  /* 0x00016a00ff0a7b82 */ /* 0x000ea20000000a00 */
[----:B0-----:R-:W-:-:S04]  /*2050*/  IMAD R20, R21, R12, RZ ;  /* 0x0000000c15147224 */ /* 0x001fc800078e02ff */
[C---:B------:R-:W-:Y:S02]  /*2060*/  IMAD R13, R23.reuse, R13, R20 ;  /* 0x0000000d170d7224 */ /* 0x040fe400078e0214 */
[----:B------:R-:W-:-:S04]  /*2070*/  IMAD.WIDE.U32 R20, R23, R12, R6 ;  /* 0x0000000c17147225 */ /* 0x000fc800078e0006 */
[----:B-1----:R-:W-:Y:S02]  /*2080*/  IMAD R156, R9, R14, RZ ;  /* 0x0000000e099c7224 */ /* 0x002fe400078e02ff */
[----:B------:R-:W-:Y:S02]  /*2090*/  IMAD.IADD R157, R21, 0x1, R13 ;  /* 0x00000001159d7824 */ /* 0x000fe400078e020d */
[----:B------:R-:W-:Y:S02]  /*20a0*/  IMAD R167, R153, R15, R156 ;  /* 0x0000000f99a77224 */ /* 0x000fe400078e029c */
[----:B------:R-:W-:-:S04]  /*20b0*/  IMAD.MOV.U32 R156, RZ, RZ, R20 ;  /* 0x000000ffff9c7224 */ /* 0x000fc800078e0014 */
[----:B------:R-:W-:-:S04]  /*20c0*/  IMAD.WIDE.U32 R158, R153, R14, R156 ;  /* 0x0000000e999e7225 */ /* 0x000fc800078e009c */
[----:B------:R-:W-:Y:S01]  /*20d0*/  IMAD.IADD R159, R159, 0x1, R167 ;  /* 0x000000019f9f7824 */ /* 0x000fe200078e02a7 */
[----:B--2---:R-:W-:-:S04]  /*20e0*/  LEA R160, P0, R158, R10, 0x1 ;  /* 0x0000000a9ea07211 */ /* 0x004fc800078008ff */
[----:B------:R-:W-:-:S05]  /*20f0*/  LEA.HI.X R161, R158, R11, R159, 0x1, P0 ;  /* 0x0000000b9ea17211 */ /* 0x000fca00000f0c9f */
[----:B------:R-:W2:Y:S01]  /*2100*/  @P1 LDG.E.LTC128B.U16 R165, desc[UR36][R160.64] ;  /* 0x00000024a0a51981 */ /* 0x000ea2000c1e1520 */
[----:B------:R-:W-:Y:S01]  /*2110*/  IMAD.WIDE.U32 R162, R153, R14, R6 ;  /* 0x0000000e99a27225 */ /* 0x000fe200078e0006 */
[----:B------:R-:W-:Y:S01]  /*2120*/  ISETP.GT.AND P2, PT, R0, 0x1, P3 ;  /* 0x000000010000780c */ /* 0x000fe20001f44270 */
[----:B------:R-:W-:Y:S03]  /*2130*/  BSSY B1, `(.L_x_30) ;  /* 0x0000012000017945 */ /* 0x000fe60003800000 */
[----:B------:R-:W-:-:S03]  /*2140*/  IADD3 R163, R167, R163, RZ ;  /* 0x000000a3a7a37210 */ /* 0x000fc60007ffe0ff */
[----:B------:R-:W-:-:S04]  /*2150*/  IMAD.WIDE.U32 R162, R23, R12, R162 ;  /* 0x0000000c17a27225 */ /* 0x000fc800078e00a2 */
[----:B--2---:R-:W-:-:S04]  /*2160*/  IMAD.U32 R158, R165, 0x10000, RZ ;  /* 0x00010000a59e7824 */ /* 0x004fc800078e00ff */
[----:B------:R-:W-:Y:S01]  /*2170*/  FMUL R159, R158, R155 ;  /* 0x0000009b9e9f7220 */ /* 0x000fe20000400000 */
[----:B------:R-:W-:-:S03]  /*2180*/  LEA R158, P0, R166, UR4, 0x1 ;  /* 0x00000004a69e7c11 */ /* 0x000fc6000f8008ff */
[----:B------:R-:W-:Y:S01]  /*2190*/  FFMA R159, R88, R154, R159 ;  /* 0x0000009a589f7223 */ /* 0x000fe2000000009f */
[----:B------:R-:W-:-:S04]  /*21a0*/  IMAD.IADD R88, R13, 0x1, R163 ;  /* 0x000000010d587824 */ /* 0x000fc800078e02a3 */
[----:B------:R-:W-:Y:S02]  /*21b0*/  F2FP.BF16.F32.PACK_AB R161, RZ, R159 ;  /* 0x0000009fffa1723e */ /* 0x000fe400000010ff */
[----:B------:R-:W-:Y:S02]  /*21c0*/  LEA.HI.X R159, R166, UR5, R169, 0x1, P0 ;  /* 0x00000005a69f7c11 */ /* 0x000fe400080f0ca9 */
[----:B------:R-:W-:Y:S02]  /*21d0*/  PRMT R163, R161, 0x7610, R163 ;  /* 0x00007610a1a37816 */ /* 0x000fe400000000a3 */
[----:B------:R-:W-:-:S03]  /*21e0*/  LEA R160, P0, R162, R10, 0x1 ;  /* 0x0000000aa2a07211 */ /* 0x000fc600078008ff */
[----:B------:R0:W-:Y:S01]  /*21f0*/  @P1 STG.E.U16 desc[UR36][R158.64], R163 ;  /* 0x000000a39e001986 */ /* 0x0001e2000c101524 */
[----:B------:R-:W-:Y:S01]  /*2200*/  LEA.HI.X R161, R162, R11, R88, 0x1, P0 ;  /* 0x0000000ba2a17211 */ /* 0x000fe200000f0c58 */
[C---:B------:R-:W-:Y:S01]  /*2210*/  IMAD.SHL.U32 R162, R14.reuse, 0x8, RZ ;  /* 0x000000080ea27824 */ /* 0x040fe200078e00ff */
[----:B0-----:R-:W-:Y:S01]  /*2220*/  SHF.L.U64.HI R163, R14, 0x3, R15 ;  /* 0x000000030ea37819 */ /* 0x001fe2000001020f */
[----:B------:R-:W-:Y:S06]  /*2230*/  @!P2 BRA `(.L_x_31) ;  /* 0x000000000004a947 */ /* 0x000fec0003800000 */
[----:B------:R0:W5:Y:S02]  /*2240*/  LDG.E.LTC128B.U16 R165, desc[UR36][R160.64+0x2] ;  /* 0x00000224a0a57981 */ /* 0x000164000c1e1520 */
.L_x_31:
[----:B------:R-:W-:Y:S05]  /*2250*/  BSYNC B1 ;  /* 0x0000000000017941 */ /* 0x000fea0003800000 */
.L_x_30:
[----:B-----5:R-:W-:Y:S01]  /*2260*/  IMAD.U32 R88, R165, 0x10000, RZ ;  /* 0x00010000a5587824 */ /* 0x020fe200078e00ff */
[----:B------:R-:W-:Y:S01]  /*2270*/  ISETP.GT.AND P0, PT, R3, 0x8, PT ;  /* 0x000000080300780c */ /* 0x000fe20003f04270 */
[----:B------:R-:W-:Y:S01]  /*2280*/  IMAD.WIDE.U32 R170, R153, R14, R162 ;  /* 0x0000000e99aa7225 */ /* 0x000fe200078e00a2 */
[----:B------:R-:W-:-:S03]  /*2290*/  PRMT R172, R165, 0x7610, R172 ;  /* 0x00007610a5ac7816 */ /* 0x000fc600000000ac */
[----:B------:R-:W-:Y:S01]  /*22a0*/  FMUL R88, R88, R155 ;  /* 0x0000009b58587220 */ /* 0x000fe20000400000 */
[----:B------:R-:W-:Y:S01]  /*22b0*/  ISETP.GT.AND P1, PT, R0, RZ, P0 ;  /* 0x000000ff0000720c */ /* 0x000fe20000724270 */
[----:B------:R-:W-:Y:S01]  /*22c0*/  IMAD.IADD R169, R167, 0x1, R171 ;  /* 0x00000001a7a97824 */ /* 0x000fe200078e02ab */
[----:B------:R-:W-:Y:S01]  /*22d0*/  IADD3 R166, P4, R20, R170, RZ ;  /* 0x000000aa14a67210 */ /* 0x000fe20007f9e0ff */
[----:B------:R-:W-:-:S04]  /*22e0*/  FFMA R89, R89, R154, R88 ;  /* 0x0000009a59597223 */ /* 0x000fc80000000058 */
[----:B------:R-:W-:Y:S01]  /*22f0*/  IMAD.X R167, R169, 0x1, R157, P4 ;  /* 0x00000001a9a77824 */ /* 0x000fe200020e069d */
[----:B------:R-:W-:Y:S02]  /*2300*/  F2FP.BF16.F32.PACK_AB R168, RZ, R89 ;  /* 0x00000059ffa8723e */ /* 0x000fe400000010ff */
[----:B------:R-:W-:Y:S02]  /*2310*/  LEA R88, P4, R166, R10, 0x1 ;  /* 0x0000000aa6587211 */ /* 0x000fe400078808ff */
[----:B------:R-:W-:Y:S02]  /*2320*/  PRMT R171, R168, 0x7610, R171 ;  /* 0x00007610a8ab7816 */ /* 0x000fe400000000ab */
[----:B------:R-:W-:-:S03]  /*2330*/  LEA.HI.X R89, R166, R11, R167, 0x1, P4 ;  /* 0x0000000ba6597211 */ /* 0x000fc600020f0ca7 */
[----:B------:R1:W-:Y:S04]  /*2340*/  @P2 STG.E.U16 desc[UR36][R158.64+0x2], R171 ;  /* 0x000002ab9e002986 */ /* 0x0003e8000c101524 */
[----:B------:R2:W3:Y:S01]  /*2350*/  @P1 LDG.E.LTC128B.U16 R172, desc[UR36][R88.64] ;  /* 0x0000002458ac1981 */ /* 0x0004e2000c1e1520 */
[----:B------:R-:W-:Y:S01]  /*2360*/  IMAD.SHL.U32 R165, R4, 0x10, RZ ;  /* 0x0000001004a57824 */ /* 0x000fe200078e00ff */
[----:B------:R-:W-:Y:S01]  /*2370*/  IADD3 R170, P2, R6, R170, RZ ;  /* 0x000000aa06aa7210 */ /* 0x000fe20007f5e0ff */
[----:B------:R-:W-:Y:S03]  /*2380*/  BSSY B1, `(.L_x_32) ;  /* 0x0000011000017945 */ /* 0x000fe60003800000 */
[----:B------:R-:W-:Y:S01]  /*2390*/  IADD3 R168, P4, R165, R158, RZ ;  /* 0x0000009ea5a87210 */ /* 0x000fe20007f9e0ff */
[----:B-1----:R-:W-:Y:S01]  /*23a0*/  IMAD.X R171, R7, 0x1, R169, P2 ;  /* 0x0000000107ab7824 */ /* 0x002fe200010e06a9 */
[----:B------:R-:W-:Y:S01]  /*23b0*/  ISETP.GT.AND P2, PT, R0, 0x1, P0 ;  /* 0x000000010000780c */ /* 0x000fe20000744270 */
[----:B------:R-:W-:-:S03]  /*23c0*/  IMAD.WIDE.U32 R170, R23, R12, R170 ;  /* 0x0000000c17aa7225 */ /* 0x000fc600078e00aa */
[----:B--2---:R-:W-:Y:S01]  /*23d0*/  LEA R88, P5, R170, R10, 0x1 ;  /* 0x0000000aaa587211 */ /* 0x004fe200078a08ff */
[----:B---3--:R-:W-:-:S04]  /*23e0*/  IMAD.U32 R166, R172, 0x10000, RZ ;  /* 0x00010000aca67824 */ /* 0x008fc800078e00ff */
[----:B------:R-:W-:Y:S01]  /*23f0*/  FMUL R167, R166, R155 ;  /* 0x0000009ba6a77220 */ /* 0x000fe20000400000 */
[----:B------:R-:W-:-:S03]  /*2400*/  IMAD.IADD R166, R13, 0x1, R171 ;  /* 0x000000010da67824 */ /* 0x000fc600078e02ab */
[----:B------:R-:W-:Y:S01]  /*2410*/  FFMA R90, R90, R154, R167 ;  /* 0x0000009a5a5a7223 */ /* 0x000fe200000000a7 */
[----:B------:R-:W-:Y:S02]  /*2420*/  SHF.L.U64.HI R167, R4, 0x4, R5 ;  /* 0x0000000404a77819 */ /* 0x000fe40000010205 */
[----:B------:R-:W-:Y:S02]  /*2430*/  LEA.HI.X R89, R170, R11, R166, 0x1, P5 ;  /* 0x0000000baa597211 */ /* 0x000fe400028f0ca6 */
[----:B------:R-:W-:Y:S02]  /*2440*/  F2FP.BF16.F32.PACK_AB R90, RZ, R90 ;  /* 0x0000005aff5a723e */ /* 0x000fe400000010ff */
[----:B------:R-:W-:-:S05]  /*2450*/  IADD3.X R169, R167, R159, RZ, P4, !PT ;  /* 0x0000009fa7a97210 */ /* 0x000fca00027fe4ff */
[----:B------:R1:W-:Y:S01]  /*2460*/  @P1 STG.E.U16 desc[UR36][R168.64], R90 ;  /* 0x0000005aa8001986 */ /* 0x0003e2000c101524 */
[----:B------:R-:W-:Y:S05]  /*2470*/  @!P2 BRA `(.L_x_33) ;  /* 0x000000000004a947 */ /* 0x000fea0003800000 */
[----:B------:R2:W5:Y:S02]  /*2480*/  LDG.E.LTC128B.U16 R172, desc[UR36][R88.64+0x2] ;  /* 0x0000022458ac7981 */ /* 0x000564000c1e1520 */
.L_x_33:
[----:B------:R-:W-:Y:S05]  /*2490*/  BSYNC B1 ;  /* 0x0000000000017941 */ /* 0x000fea0003800000 */
.L_x_32:
[----:B-1---5:R-:W-:Y:S01]  /*24a0*/  IMAD.U32 R90, R172, 0x10000, RZ ;  /* 0x00010000ac5a7824 */ /* 0x022fe200078e00ff */
[----:B------:R-:W-:Y:S01]  /*24b0*/  ISETP.GT.AND P1, PT, R0, 0x8, P3 ;  /* 0x000000080000780c */ /* 0x000fe20001f24270 */
[----:B------:R-:W-:Y:S02]  /*24c0*/  BSSY B1, `(.L_x_34) ;  /* 0x000000a000017945 */ /* 0x000fe40003800000 */
[----:B------:R-:W-:-:S04]  /*24d0*/  FMUL R90, R90, R155 ;  /* 0x0000009b5a5a7220 */ /* 0x000fc80000400000 */
[----:B------:R-:W-:Y:S01]  /*24e0*/  FFMA R90, R91, R154, R90 ;  /* 0x0000009a5b5a7223 */ /* 0x000fe2000000005a */
[----:B------:R-:W-:-:S04]  /*24f0*/  @P2 IMAD.MOV.U32 R91, RZ, RZ, R169 ;  /* 0x000000ffff5b2224 */ /* 0x000fc800078e00a9 */
[----:B------:R-:W-:-:S04]  /*2500*/  F2FP.BF16.F32.PACK_AB R90, RZ, R90 ;  /* 0x0000005aff5a723e */ /* 0x000fc800000010ff */
[----:B------:R-:W-:Y:S01]  /*2510*/  PRMT R166, R90, 0x7610, R166 ;  /* 0x000076105aa67816 */ /* 0x000fe200000000a6 */
[----:B------:R-:W-:-:S05]  /*2520*/  @P2 IMAD.MOV.U32 R90, RZ, RZ, R168 ;  /* 0x000000ffff5a2224 */ /* 0x000fca00078e00a8 */
[----:B------:R1:W-:Y:S01]  /*2530*/  @P2 STG.E.U16 desc[UR36][R90.64+0x2], R166 ;  /* 0x000002a65a002986 */ /* 0x0003e2000c101524 */
[----:B------:R-:W-:Y:S05]  /*2540*/  @!P1 BRA `(.L_x_35) ;  /* 0x0000000000049947 */ /* 0x000fea0003800000 */
[----:B------:R3:W5:Y:S02]  /*2550*/  LDG.E.LTC128B.U16 R172, desc[UR36][R160.64+0x10] ;  /* 0x00001024a0ac7981 */ /* 0x000764000c1e1520 */
.L_x_35:
[----:B------:R-:W-:Y:S05]  /*2560*/  BSYNC B1 ;  /* 0x0000000000017941 */ /* 0x000fea0003800000 */
.L_x_34:
[----:B-1---5:R-:W-:Y:S01]  /*2570*/  IMAD.U32 R90, R172, 0x10000, RZ ;  /* 0x00010000ac5a7824 */ /* 0x022fe200078e00ff */
[----:B------:R-:W-:Y:S01]  /*2580*/  ISETP.GT.AND P2, PT, R0, 0x9, P3 ;  /* 0x000000090000780c */ /* 0x000fe20001f44270 */
[----:B------:R-:W-:Y:S02]  /*2590*/  BSSY B1, `(.L_x_36) ;  /* 0x000000a000017945 */ /* 0x000fe40003800000 */
[----:B------:R-:W-:Y:S01]  /*25a0*/  FMUL R91, R90, R155 ;  /* 0x0000009b5a5b7220 */ /* 0x000fe20000400000 */
[----:B------:R-:W-:-:S03]  /*25b0*/  @P1 IMAD.MOV.U32 R90, RZ, RZ, R158 ;  /* 0x000000ffff5a1224 */ /* 0x000fc600078e009e */
[----:B------:R-:W-:-:S05]  /*25c0*/  FFMA R91, R92, R154, R91 ;  /* 0x0000009a5c5b7223 */ /* 0x000fca000000005b */
[----:B------:R-:W-:-:S04]  /*25d0*/  F2FP.BF16.F32.PACK_AB R91, RZ, R91 ;  /* 0x0000005bff5b723e */ /* 0x000fc800000010ff */
[----:B------:R-:W-:Y:S01]  /*25e0*/  PRMT R92, R91, 0x7610, R92 ;  /* 0x000076105b5c7816 */ /* 0x000fe2000000005c */
[----:B------:R-:W-:-:S05]  /*25f0*/  @P1 IMAD.MOV.U32 R91, RZ, RZ, R159 ;  /* 0x000000ffff5b1224 */ /* 0x000fca00078e009f */
[----:B------:R1:W-:Y:S01]  /*2600*/  @P1 STG.E.U16 desc[UR36][R90.64+0x10], R92 ;  /* 0x0000105c5a001986 */ /* 0x0003e2000c101524 */
[----:B------:R-:W-:Y:S05]  /*2610*/  @!P2 BRA `(.L_x_37) ;  /* 0x000000000004a947 */ /* 0x000fea0003800000 */
[----:B------:R4:W5:Y:S02]  /*2620*/  LDG.E.LTC128B.U16 R172, desc[UR36][R160.64+0x12] ;  /* 0x00001224a0ac7981 */ /* 0x000964000c1e1520 */
.L_x_37:
[----:B------:R-:W-:Y:S05]  /*2630*/  BSYNC B1 ;  /* 0x0000000000017941 */ /* 0x000fea0003800000 */
.L_x_36:
[----:B-1---5:R-:W-:Y:S01]  /*2640*/  IMAD.U32 R90, R172, 0x10000, RZ ;  /* 0x00010000ac5a7824 */ /* 0x022fe200078e00ff */
[----:B------:R-:W-:Y:S01]  /*2650*/  ISETP.GT.AND P1, PT, R0, 0x8, P0 ;  /* 0x000000080000780c */ /* 0x000fe20000724270 */
[----:B------:R-:W-:Y:S01]  /*2660*/  @P2 IMAD.MOV.U32 R91, RZ, RZ, R159 ;  /* 0x000000ffff5b2224 */ /* 0x000fe200078e009f */
[----:B------:R-:W-:Y:S01]  /*2670*/  BSSY B1, `(.L_x_38) ;  /* 0x0000009000017945 */ /* 0x000fe20003800000 */
[----:B------:R-:W-:-:S04]  /*2680*/  FMUL R90, R90, R155 ;  /* 0x0000009b5a5a7220 */ /* 0x000fc80000400000 */
[----:B------:R-:W-:-:S05]  /*2690*/  FFMA R90, R93, R154, R90 ;  /* 0x0000009a5d5a7223 */ /* 0x000fca000000005a */
[----:B------:R-:W-:-:S04]  /*26a0*/  F2FP.BF16.F32.PACK_AB R90, RZ, R90 ;  /* 0x0000005aff5a723e */ /* 0x000fc800000010ff */
[----:B------:R-:W-:Y:S01]  /*26b0*/  PRMT R92, R90, 0x7610, R92 ;  /* 0x000076105a5c7816 */ /* 0x000fe2000000005c */
[----:B------:R-:W-:-:S05]  /*26c0*/  @P2 IMAD.MOV.U32 R90, RZ, RZ, R158 ;  /* 0x000000ffff5a2224 */ /* 0x000fca00078e009e */
[----:B------:R1:W-:Y:S01]  /*26d0*/  @P2 STG.E.U16 desc[UR36][R90.64+0x12], R92 ;  /* 0x0000125c5a002986 */ /* 0x0003e2000c101524 */
[----:B------:R-:W-:Y:S05]  /*26e0*/  @!P1 BRA `(.L_x_39) ;  /* 0x0000000000049947 */ /* 0x000fea0003800000 */
[----:B------:R0:W5:Y:S02]  /*26f0*/  LDG.E.LTC128B.U16 R172, desc[UR36][R88.64+0x10] ;  /* 0x0000102458ac7981 */ /* 0x000164000c1e1520 */
.L_x_39:
[----:B------:R-:W-:Y:S05]  /*2700*/  BSYNC B1 ;  /* 0x0000000000017941 */ /* 0x000fea0003800000 */
.L_x_38:
[----:B-1---5:R-:W-:Y:S01]  /*2710*/  SHF.L.U32 R90, R172, 0x10, RZ ;  /* 0x00000010ac5a7819 */ /* 0x022fe200000006ff */
[----:B------:R-:W-:Y:S01]  /*2720*/  BSSY B1, `(.L_x_40) ;  /* 0x000000b000017945 */ /* 0x000fe20003800000 */
[----:B------:R-:W-:-:S03]  /*2730*/  ISETP.GT.AND P2, PT, R0, 0x9, P0 ;  /* 0x000000090000780c */ /* 0x000fc60000744270 */
        /* <DEDUP_REMOVED lines=9> */
.L_x_41:
[----:B------:R-:W-:Y:S05]  /*27d0*/  BSYNC B1 ;  /* 0x0000000000017941 */ /* 0x000fea0003800000 */
.L_x_40:
        /* <DEDUP_REMOVED lines=12> */
.L_x_43:
[----:B------:R-:W-:Y:S05]  /*28a0*/  BSYNC B1 ;  /* 0x0000000000017941 */ /* 0x000fea0003800000 */
.L_x_42:
        /* <DEDUP_REMOVED lines=12> */
.L_x_45:
[----:B------:R-:W-:Y:S05]  /*2970*/  BSYNC B1 ;  /* 0x0000000000017941 */ /* 0x000fea0003800000 */
.L_x_44:
[----:B-1---5:R-:W-:Y:S01]  /*2980*/  IMAD.U32 R90, R172, 0x10000, RZ ;  /* 0x00010000ac5a7824 */ /* 0x022fe200078e00ff */
[----:B------:R-:W-:Y:S01]  /*2990*/  ISETP.GT.AND P1, PT, R0, 0x10, P0 ;  /* 0x000000100000780c */ /* 0x000fe20000724270 */
[----:B------:R-:W-:Y:S01]  /*29a0*/  @P2 IMAD.MOV.U32 R91, RZ, RZ, R159 ;  /* 0x000000ffff5b2224 */ /* 0x000fe200078e009f */
[----:B------:R-:W-:Y:S01]  /*29b0*/  BSSY B1, `(.L_x_46) ;  /* 0x0000009000017945 */ /* 0x000fe20003800000 */
[----:B------:R-:W-:-:S04]  /*29c0*/  FMUL R90, R90, R155 ;  /* 0x0000009b5a5a7220 */ /* 0x000fc80000400000 */
[----:B------:R-:W-:-:S05]  /*29d0*/  FFMA R90, R97, R154, R90 ;  /* 0x0000009a615a7223 */ /* 0x000fca000000005a */
[----:B------:R-:W-:-:S04]  /*29e0*/  F2FP.BF16.F32.PACK_AB R90, RZ, R90 ;  /* 0x0000005aff5a723e */ /* 0x000fc800000010ff */
[----:B------:R-:W-:Y:S02]  /*29f0*/  PRMT R92, R90, 0x7610, R92 ;  /* 0x000076105a5c7816 */ /* 0x000fe4000000005c */
[----:B------:R-:W-:-:S05]  /*2a00*/  @P2 MOV R90, R158 ;  /* 0x0000009e005a2202 */ /* 0x000fca0000000f00 */
[----:B------:R1:W-:Y:S01]  /*2a10*/  @P2 STG.E.U16 desc[UR36][R90.64+0x22], R92 ;  /* 0x0000225c5a002986 */ /* 0x0003e2000c101524 */
[----:B------:R-:W-:Y:S05]  /*2a20*/  @!P1 BRA `(.L_x_47) ;  /* 0x0000000000049947 */ /* 0x000fea0003800000 */
[----:B------:R0:W5:Y:S02]  /*2a30*/  LDG.E.LTC128B.U16 R172, desc[UR36][R88.64+0x20] ;  /* 0x0000202458ac7981 */ /* 0x000164000c1e1520 */
.L_x_47:
[----:B------:R-:W-:Y:S05]  /*2a40*/  BSYNC B1 ;  /* 0x0000000000017941 */ /* 0x000fea0003800000 */
.L_x_46:
        /* <DEDUP_REMOVED lines=12> */
.L_x_49:
[----:B------:R-:W-:Y:S05]  /*2b10*/  BSYNC B1 ;  /* 0x0000000000017941 */ /* 0x000fea0003800000 */
.L_x_48:
        /* <DEDUP_REMOVED lines=12> */
.L_x_51:
[----:B------:R-:W-:Y:S05]  /*2be0*/  BSYNC B1 ;  /* 0x0000000000017941 */ /* 0x000fea0003800000 */
.L_x_50:
[----:B-1---5:R-:W-:Y:S01]  /*2bf0*/  IMAD.U32 R90, R172, 0x10000, RZ ;  /* 0x00010000ac5a7824 */ /* 0x022fe200078e00ff */
[----:B------:R-:W-:Y:S01]  /*2c00*/  ISETP.GT.AND P2, PT, R0, 0x19, P3 ;  /* 0x000000190000780c */ /* 0x000fe20001f44270 */
[----:B------:R-:W-:Y:S02]  /*2c10*/  BSSY B1, `(.L_x_52) ;  /* 0x000000a000017945 */ /* 0x000fe40003800000 */
[----:B------:R-:W-:Y:S01]  /*2c20*/  FMUL R91, R90, R155 ;  /* 0x0000009b5a5b7220 */ /* 0x000fe20000400000 */
[----:B------:R-:W-:-:S03]  /*2c30*/  @P1 IMAD.MOV.U32 R90, RZ, RZ, R158 ;  /* 0x000000ffff5a1224 */ /* 0x000fc600078e009e */
[----:B------:R-:W-:-:S05]  /*2c40*/  FFMA R91, R100, R154, R91 ;  /* 0x0000009a645b7223 */ /* 0x000fca000000005b */
[----:B------:R-:W-:-:S04]  /*2c50*/  F2FP.BF16.F32.PACK_AB R91, RZ, R91 ;  /* 0x0000005bff5b723e */ /* 0x000fc800000010ff */
[----:B------:R-:W-:Y:S02]  /*2c60*/  PRMT R92, R91, 0x7610, R92 ;  /* 0x000076105b5c7816 */ /* 0x000fe4000000005c */
[----:B------:R-:W-:-:S05]  /*2c70*/  @P1 MOV R91, R159 ;  /* 0x0000009f005b1202 */ /* 0x000fca0000000f00 */
[----:B------:R1:W-:Y:S01]  /*2c80*/  @P1 STG.E.U16 desc[UR36][R90.64+0x30], R92 ;  /* 0x0000305c5a001986 */ /* 0x0003e2000c101524 */
[----:B------:R-:W-:Y:S05]  /*2c90*/  @!P2 BRA `(.L_x_53) ;  /* 0x000000000004a947 */ /* 0x000fea0003800000 */
[----:B------:R0:W5:Y:S02]  /*2ca0*/  LDG.E.LTC128B.U16 R172, desc[UR36][R160.64+0x32] ;  /* 0x00003224a0ac7981 */ /* 0x000164000c1e1520 */
.L_x_53:
[----:B------:R-:W-:Y:S05]  /*2cb0*/  BSYNC B1 ;  /* 0x0000000000017941 */ /* 0x000fea0003800000 */
.L_x_52:
        /* <DEDUP_REMOVED lines=12> */
.L_x_55:
[----:B------:R-:W-:Y:S05]  /*2d80*/  BSYNC B1 ;  /* 0x0000000000017941 */ /* 0x000fea0003800000 */
.L_x_54:
        /* <DEDUP_REMOVED lines=12> */
.L_x_57:
[----:B------:R-:W-:Y:S05]  /*2e50*/  BSYNC B1 ;  /* 0x0000000000017941 */ /* 0x000fea0003800000 */
.L_x_56:
        /* <DEDUP_REMOVED lines=12> */
.L_x_59:
[----:B------:R-:W-:Y:S05]  /*2f20*/  BSYNC B1 ;  /* 0x0000000000017941 */ /* 0x000fea0003800000 */
.L_x_58:
        /* <DEDUP_REMOVED lines=12> */
.L_x_61:
[----:B------:R-:W-:Y:S05]  /*2ff0*/  BSYNC B1 ;  /* 0x0000000000017941 */ /* 0x000fea0003800000 */
.L_x_60:
        /* <DEDUP_REMOVED lines=12> */
.L_x_63:
[----:B------:R-:W-:Y:S05]  /*30c0*/  BSYNC B1 ;  /* 0x0000000000017941 */ /* 0x000fea0003800000 */
.L_x_62:
        /* <DEDUP_REMOVED lines=12> */
.L_x_65:
[----:B------:R-:W-:Y:S05]  /*3190*/  BSYNC B1 ;  /* 0x0000000000017941 */ /* 0x000fea0003800000 */
.L_x_64:
        /* <DEDUP_REMOVED lines=12> */
.L_x_67:
[----:B------:R-:W-:Y:S05]  /*3260*/  BSYNC B1 ;  /* 0x0000000000017941 */ /* 0x000fea0003800000 */
.L_x_66:
        /* <DEDUP_REMOVED lines=12> */
.L_x_69:
[----:B------:R-:W-:Y:S05]  /*3330*/  BSYNC B1 ;  /* 0x0000000000017941 */ /* 0x000fea0003800000 */
.L_x_68:
        /* <DEDUP_REMOVED lines=12> */
.L_x_71:
[----:B------:R-:W-:Y:S05]  /*3400*/  BSYNC B1 ;  /* 0x0000000000017941 */ /* 0x000fea0003800000 */
.L_x_70:
        /* <DEDUP_REMOVED lines=12> */
.L_x_73:
[----:B------:R-:W-:Y:S05]  /*34d0*/  BSYNC B1 ;  /* 0x0000000000017941 */ /* 0x000fea0003800000 */
.L_x_72:
        /* <DEDUP_REMOVED lines=12> */
.L_x_75:
[----:B------:R-:W-:Y:S05]  /*35a0*/  BSYNC B1 ;  /* 0x0000000000017941 */ /* 0x000fea0003800000 */
.L_x_74:
        /* <DEDUP_REMOVED lines=12> */
.L_x_77:
[----:B------:R-:W-:Y:S05]  /*3670*/  BSYNC B1 ;  /* 0x0000000000017941 */ /* 0x000fea0003800000 */
.L_x_76:
        /* <DEDUP_REMOVED lines=12> */
.L_x_79:
[----:B------:R-:W-:Y:S05]  /*3740*/  BSYNC B1 ;  /* 0x0000000000017941 */ /* 0x000fea0003800000 */
.L_x_78:
        /* <DEDUP_REMOVED lines=12> */
.L_x_81:
[----:B------:R-:W-:Y:S05]  /*3810*/  BSYNC B1 ;  /* 0x0000000000017941 */ /* 0x000fea0003800000 */
.L_x_80:
        /* <DEDUP_REMOVED lines=12> */
.L_x_83:
[----:B------:R-:W-:Y:S05]  /*38e0*/  BSYNC B1 ;  /* 0x0000000000017941 */ /* 0x000fea0003800000 */
.L_x_82:
        /* <DEDUP_REMOVED lines=12> */
.L_x_85:
[----:B------:R-:W-:Y:S05]  /*39b0*/  BSYNC B1 ;  /* 0x0000000000017941 */ /* 0x000fea0003800000 */
.L_x_84:
        /* <DEDUP_REMOVED lines=12> */
.L_x_87:
[----:B------:R-:W-:Y:S05]  /*3a80*/  BSYNC B1 ;  /* 0x0000000000017941 */ /* 0x000fea0003800000 */
.L_x_86:
        /* <DEDUP_REMOVED lines=12> */
.L_x_89:
[----:B------:R-:W-:Y:S05]  /*3b50*/  BSYNC B1 ;  /* 0x0000000000017941 */ /* 0x000fea0003800000 */
.L_x_88:
        /* <DEDUP_REMOVED lines=12> */
.L_x_91:
[----:B------:R-:W-:Y:S05]  /*3c20*/  BSYNC B1 ;  /* 0x0000000000017941 */ /* 0x000fea0003800000 */
.L_x_90:
        /* <DEDUP_REMOVED lines=12> */
.L_x_93:
[----:B------:R-:W-:Y:S05]  /*3cf0*/  BSYNC B1 ;  /* 0x0000000000017941 */ /* 0x000fea0003800000 */
.L_x_92:
        /* <DEDUP_REMOVED lines=12> */
.L_x_95:
[----:B------:R-:W-:Y:S05]  /*3dc0*/  BSYNC B1 ;  /* 0x0000000000017941 */ /* 0x000fea0003800000 */
.L_x_94:
        /* <DEDUP_REMOVED lines=12> */
.L_x_97:
[----:B------:R-:W-:Y:S05]  /*3e90*/  BSYNC B1 ;  /* 0x0000000000017941 */ /* 0x000fea0003800000 */
.L_x_96:
        /* <DEDUP_REMOVED lines=12> */
.L_x_99:
[----:B------:R-:W-:Y:S05]  /*3f60*/  BSYNC B1 ;  /* 0x0000000000017941 */ /* 0x000fea0003800000 */
.L_x_98:
        /* <DEDUP_REMOVED lines=12> */
.L_x_101:
[----:B------:R-:W-:Y:S05]  /*4030*/  BSYNC B1 ;  /* 0x0000000000017941 */ /* 0x000fea0003800000 */
.L_x_100:
        /* <DEDUP_REMOVED lines=12> */
.L_x_103:
[----:B------:R-:W-:Y:S05]  /*4100*/  BSYNC B1 ;  /* 0x0000000000017941 */ /* 0x000fea0003800000 */
.L_x_102:
        /* <DEDUP_REMOVED lines=12> */
.L_x_105:
[----:B------:R-:W-:Y:S05]  /*41d0*/  BSYNC B1 ;  /* 0x0000000000017941 */ /* 0x000fea0003800000 */
.L_x_104:
        /* <DEDUP_REMOVED lines=12> */
.L_x_107:
[----:B------:R-:W-:Y:S05]  /*42a0*/  BSYNC B1 ;  /* 0x0000000000017941 */ /* 0x000fea0003800000 */
.L_x_106:
        /* <DEDUP_REMOVED lines=12> */
.L_x_109:
[----:B------:R-:W-:Y:S05]  /*4370*/  BSYNC B1 ;  /* 0x0000000000017941 */ /* 0x000fea0003800000 */
.L_x_108:
        /* <DEDUP_REMOVED lines=12> */
.L_x_111:
[----:B------:R-:W-:Y:S05]  /*4440*/  BSYNC B1 ;  /* 0x0000000000017941 */ /* 0x000fea0003800000 */
.L_x_110:
        /* <DEDUP_REMOVED lines=12> */
.L_x_113:
[----:B------:R-:W-:Y:S05]  /*4510*/  BSYNC B1 ;  /* 0x0000000000017941 */ /* 0x000fea0003800000 */
.L_x_112:
        /* <DEDUP_REMOVED lines=12> */
.L_x_115:
[----:B------:R-:W-:Y:S05]  /*45e0*/  BSYNC B1 ;  /* 0x0000000000017941 */ /* 0x000fea0003800000 */
.L_x_114:
        /* <DEDUP_REMOVED lines=12> */
.L_x_117:
[----:B------:R-:W-:Y:S05]  /*46b0*/  BSYNC B1 ;  /* 0x0000000000017941 */ /* 0x000fea0003800000 */
.L_x_116:
        /* <DEDUP_REMOVED lines=12> */
.L_x_119:
[----:B------:R-:W-:Y:S05]  /*4780*/  BSYNC B1 ;  /* 0x0000000000017941 */ /* 0x000fea0003800000 */
.L_x_118:
        /* <DEDUP_REMOVED lines=12> */
.L_x_121:
[----:B------:R-:W-:Y:S05]  /*4850*/  BSYNC B1 ;  /* 0x0000000000017941 */ /* 0x000fea0003800000 */
.L_x_120:
        /* <DEDUP_REMOVED lines=12> */
.L_x_123:
[----:B------:R-:W-:Y:S05]  /*4920*/  BSYNC B1 ;  /* 0x0000000000017941 */ /* 0x000fea0003800000 */
.L_x_122:
        /* <DEDUP_REMOVED lines=12> */
.L_x_125:
[----:B------:R-:W-:Y:S05]  /*49f0*/  BSYNC B1 ;  /* 0x0000000000017941 */ /* 0x000fea0003800000 */
.L_x_124:
        /* <DEDUP_REMOVED lines=12> */
.L_x_127:
[----:B------:R-:W-:Y:S05]  /*4ac0*/  BSYNC B1 ;  /* 0x0000000000017941 */ /* 0x000fea0003800000 */
.L_x_126:
        /* <DEDUP_REMOVED lines=12> */
.L_x_129:
[----:B------:R-:W-:Y:S05]  /*4b90*/  BSYNC B1 ;  /* 0x0000000000017941 */ /* 0x000fea0003800000 */
.L_x_128:
        /* <DEDUP_REMOVED lines=12> */
.L_x_131:
[----:B------:R-:W-:Y:S05]  /*4c60*/  BSYNC B1 ;  /* 0x0000000000017941 */ /* 0x000fea0003800000 */
.L_x_130:
        /* <DEDUP_REMOVED lines=12> */
.L_x_133:
[----:B------:R-:W-:Y:S05]  /*4d30*/  BSYNC B1 ;  /* 0x0000000000017941 */ /* 0x000fea0003800000 */
.L_x_132:
        /* <DEDUP_REMOVED lines=12> */
.L_x_135:
[----:B------:R-:W-:Y:S05]  /*4e00*/  BSYNC B1 ;  /* 0x0000000000017941 */ /* 0x000fea0003800000 */
.L_x_134:
        /* <DEDUP_REMOVED lines=12> */
.L_x_137:
[----:B------:R-:W-:Y:S05]  /*4ed0*/  BSYNC B1 ;  /* 0x0000000000017941 */ /* 0x000fea0003800000 */
.L_x_136:
        /* <DEDUP_REMOVED lines=12> */
.L_x_139:
[----:B------:R-:W-:Y:S05]  /*4fa0*/  BSYNC B1 ;  /* 0x0000000000017941 */ /* 0x000fea0003800000 */
.L_x_138:
        /* <DEDUP_REMOVED lines=12> */
.L_x_141:
[----:B------:R-:W-:Y:S05]  /*5070*/  BSYNC B1 ;  /* 0x0000000000017941 */ /* 0x000fea0003800000 */
.L_x_140:
        /* <DEDUP_REMOVED lines=12> */
.L_x_143:
[----:B------:R-:W-:Y:S05]  /*5140*/  BSYNC B1 ;  /* 0x0000000000017941 */ /* 0x000fea0003800000 */
.L_x_142:
        /* <DEDUP_REMOVED lines=12> */
.L_x_145:
[----:B------:R-:W-:Y:S05]  /*5210*/  BSYNC B1 ;  /* 0x0000000000017941 */ /* 0x000fea0003800000 */
.L_x_144:
        /* <DEDUP_REMOVED lines=12> */
.L_x_147:
[----:B------:R-:W-:Y:S05]  /*52e0*/  BSYNC B1 ;  /* 0x0000000000017941 */ /* 0x000fea0003800000 */
.L_x_146:
        /* <DEDUP_REMOVED lines=12> */
.L_x_149:
[----:B------:R-:W-:Y:S05]  /*53b0*/  BSYNC B1 ;  /* 0x0000000000017941 */ /* 0x000fea0003800000 */
.L_x_148:
        /* <DEDUP_REMOVED lines=12> */
.L_x_151:
[----:B------:R-:W-:Y:S05]  /*5480*/  BSYNC B1 ;  /* 0x0000000000017941 */ /* 0x000fea0003800000 */
.L_x_150:
[----:B-----5:R-:W-:Y:S01]  /*5490*/  IMAD.U32 R8, R172, 0x10000, RZ ;  /* 0x00010000ac087824 */ /* 0x020fe200078e00ff */
[----:B------:R-:W-:Y:S01]  /*54a0*/  ISETP.GT.AND P1, PT, R0, 0x79, P0 ;  /* 0x000000790000780c */ /* 0x000fe20000724270 */
[----:B------:R-:W-:Y:S01]  /*54b0*/  BSSY B1, `(.L_x_152) ;  /* 0x000000c000017945 */ /* 0x000fe20003800000 */
[----:B------:R-:W-:Y:S01]  /*54c0*/  IADD3 R153, P0, R153, 0x80, RZ ;  /* 0x0000008099997810 */ /* 0x000fe20007f1e0ff */
[----:B-1----:R-:W-:Y:S01]  /*54d0*/  FMUL R91, R8, R155 ;  /* 0x0000009b085b7220 */ /* 0x002fe20000400000 */
[----:B------:R-:W-:-:S03]  /*54e0*/  @P2 MOV R8, R168 ;  /* 0x000000a800082202 */ /* 0x000fc60000000f00 */
[----:B------:R-:W-:-:S05]  /*54f0*/  FFMA R91, R150, R154, R91 ;  /* 0x0000009a965b7223 */ /* 0x000fca000000005b */
[----:B------:R-:W-:-:S04]  /*5500*/  F2FP.BF16.F32.PACK_AB R91, RZ, R91 ;  /* 0x0000005bff5b723e */ /* 0x000fc800000010ff */
[----:B------:R-:W-:Y:S01]  /*5510*/  PRMT R90, R91, 0x7610, R90 ;  /* 0x000076105b5a7816 */ /* 0x000fe2000000005a */
[----:B------:R-:W-:Y:S02]  /*5520*/  IMAD.X R91, RZ, RZ, R9, P0 ;  /* 0x000000ffff5b7224 */ /* 0x000fe400000e0609 */
[----:B------:R-:W-:-:S05]  /*5530*/  @P2 IMAD.MOV.U32 R9, RZ, RZ, R169 ;  /* 0x000000ffff092224 */ /* 0x000fca00078e00a9 */
[----:B------:R1:W-:Y:S01]  /*5540*/  @P2 STG.E.U16 desc[UR36][R8.64+0xf0], R90 ;  /* 0x0000f05a08002986 */ /* 0x0003e2000c101524 */
[----:B------:R-:W-:Y:S05]  /*5550*/  @!P1 BRA `(.L_x_153) ;  /* 0x0000000000049947 */ /* 0x000fea0003800000 */
[----:B------:R0:W5:Y:S02]  /*5560*/  LDG.E.LTC128B.U16 R172, desc[UR36][R88.64+0xf2] ;  /* 0x0000f22458ac7981 */ /* 0x000164000c1e1520 */
.L_x_153:
[----:B------:R-:W-:Y:S05]  /*5570*/  BSYNC B1 ;  /* 0x0000000000017941 */ /* 0x000fea0003800000 */
.L_x_152:
[----:B-1---5:R-:W-:Y:S01]  /*5580*/  IMAD.U32 R8, R172, 0x10000, RZ ;  /* 0x00010000ac087824 */ /* 0x022fe200078e00ff */
[----:B------:R-:W-:Y:S01]  /*5590*/  ISETP.GT.AND P0, PT, R3, 0x80, PT ;  /* 0x000000800300780c */ /* 0x000fe20003f04270 */
[-C--:B------:R-:W-:Y:S02]  /*55a0*/  IMAD R90, R91, R14.reuse, RZ ;  /* 0x0000000e5b5a7224 */ /* 0x080fe400078e02ff */
[----:B0-2---:R-:W-:Y:S01]  /*55b0*/  FMUL R88, R8, R155 ;  /* 0x0000009b08587220 */ /* 0x005fe20000400000 */
[----:B------:R-:W-:Y:S01]  /*55c0*/  IMAD.WIDE.U32 R8, R153, R14, R156 ;  /* 0x0000000e99087225 */ /* 0x000fe200078e009c */
[----:B------:R-:W-:-:S03]  /*55d0*/  ISETP.GT.AND P3, PT, R0, RZ, P0 ;  /* 0x000000ff0000720c */ /* 0x000fc60000764270 */
[----:B------:R-:W-:Y:S01]  /*55e0*/  FFMA R151, R151, R154, R88 ;  /* 0x0000009a97977223 */ /* 0x000fe20000000058 */
[----:B------:R-:W-:Y:S01]  /*55f0*/  IMAD R97, R153, R15, R90 ;  /* 0x0000000f99617224 */ /* 0x000fe200078e025a */
[----:B------:R-:W-:-:S03]  /*5600*/  LEA R88, P2, R8, R10, 0x1 ;  /* 0x0000000a08587211 */ /* 0x000fc600078408ff */
[----:B------:R-:W-:Y:S01]  /*5610*/  IMAD.IADD R9, R9, 0x1, R97 ;  /* 0x0000000109097824 */ /* 0x000fe200078e0261 */
[----:B------:R-:W-:-:S04]  /*5620*/  F2FP.BF16.F32.PACK_AB R151, RZ, R151 ;  /* 0x00000097ff97723e */ /* 0x000fc800000010ff */
[----:B------:R-:W-:Y:S01]  /*5630*/  LEA.HI.X R89, R8, R11, R9, 0x1, P2 ;  /* 0x0000000b08597211 */ /* 0x000fe200010f0c09 */
[----:B------:R0:W-:Y:S04]  /*5640*/  @P1 STG.E.U16 desc[UR36][R168.64+0xf2], R151 ;  /* 0x0000f297a8001986 */ /* 0x0001e8000c101524 */
[----:B------:R-:W2:Y:S01]  /*5650*/  @P3 LDG.E.LTC128B.U16 R172, desc[UR36][R88.64] ;  /* 0x0000002458ac3981 */ /* 0x000ea2000c1e1520 */
[----:B------:R-:W-:Y:S01]  /*5660*/  IMAD.WIDE.U32 R8, R153, R14, R6 ;  /* 0x0000000e99087225 */ /* 0x000fe200078e0006 */
[----:B------:R-:W-:Y:S01]  /*5670*/  SHF.L.U64.HI R95, R4, 0x8, R5 ;  /* 0x00000008045f7819 */ /* 0x000fe20000010205 */
[----:B------:R-:W-:Y:S01]  /*5680*/  BSSY B1, `(.L_x_154) ;  /* 0x0000011000017945 */ /* 0x000fe20003800000 */
[----:B------:R-:W-:Y:S01]  /*5690*/  ISETP.GT.AND P2, PT, R0, 0x1, P0 ;  /* 0x000000010000780c */ /* 0x000fe20000744270 */
[----:B------:R-:W-:-:S02]  /*56a0*/  IMAD.IADD R9, R97, 0x1, R9 ;  /* 0x0000000161097824 */ /* 0x000fc400078e0209 */
[----:B------:R-:W-:Y:S02]  /*56b0*/  IMAD.SHL.U32 R93, R4, 0x100, RZ ;  /* 0x00000100045d7824 */ /* 0x000fe400078e00ff */
[----:B--2---:R-:W-:-:S04]  /*56c0*/  IMAD.U32 R90, R172, 0x10000, RZ ;  /* 0x00010000ac5a7824 */ /* 0x004fc800078e00ff */
[----:B------:R-:W-:Y:S01]  /*56d0*/  FMUL R15, R90, R155 ;  /* 0x0000009b5a0f7220 */ /* 0x000fe20000400000 */
[----:B------:R-:W-:Y:S01]  /*56e0*/  IMAD.WIDE.U32 R90, R23, R12, R8 ;  /* 0x0000000c175a7225 */ /* 0x000fe200078e0008 */
[----:B------:R-:W-:-:S03]  /*56f0*/  IADD3 R8, P1, R93, R158, RZ ;  /* 0x0000009e5d087210 */ /* 0x000fc60007f3e0ff */
[----:B------:R-:W-:Y:S01]  /*5700*/  FFMA R15, R24, R154, R15 ;  /* 0x0000009a180f7223 */ /* 0x000fe2000000000f */
[----:B------:R-:W-:Y:S01]  /*5710*/  IMAD.IADD R5, R13, 0x1, R91 ;  /* 0x000000010d057824 */ /* 0x000fe200078e025b */
[C---:B------:R-:W-:Y:S01]  /*5720*/  LEA R4, P4, R90.reuse, R10, 0x1 ;  /* 0x0000000a5a047211 */ /* 0x040fe200078808ff */
[----:B------:R-:W-:Y:S02]  /*5730*/  IMAD.X R9, R95, 0x1, R159, P1 ;  /* 0x000000015f097824 */ /* 0x000fe400008e069f */
[----:B------:R-:W-:Y:S02]  /*5740*/  F2FP.BF16.F32.PACK_AB R15, RZ, R15 ;  /* 0x0000000fff0f723e */ /* 0x000fe400000010ff */
[----:B------:R-:W-:-:S03]  /*5750*/  LEA.HI.X R5, R90, R11, R5, 0x1, P4 ;  /* 0x0000000b5a057211 */ /* 0x000fc600020f0c05 */
[----:B------:R0:W-:Y:S01]  /*5760*/  @P3 STG.E.U16 desc[UR36][R8.64], R15 ;  /* 0x0000000f08003986 */ /* 0x0001e2000c101524 */
[----:B------:R-:W-:Y:S05]  /*5770*/  @!P2 BRA `(.L_x_155) ;  /* 0x000000000004a947 */ /* 0x000fea0003800000 */
[----:B------:R1:W5:Y:S02]  /*5780*/  LDG.E.LTC128B.U16 R172, desc[UR36][R4.64+0x2] ;  /* 0x0000022404ac7981 */ /* 0x000364000c1e1520 */
.L_x_155:
[----:B------:R-:W-:Y:S05]  /*5790*/  BSYNC B1 ;  /* 0x0000000000017941 */ /* 0x000fea0003800000 */
.L_x_154:
[----:B-----5:R-:W-:Y:S01]  /*57a0*/  IMAD.U32 R24, R172, 0x10000, RZ ;  /* 0x00010000ac187824 */ /* 0x020fe200078e00ff */
[----:B------:R-:W-:Y:S01]  /*57b0*/  ISETP.GT.AND P1, PT, R3, 0x88, PT ;  /* 0x000000880300780c */ /* 0x000fe20003f24270 */
[----:B0-----:R-:W-:Y:S01]  /*57c0*/  IMAD.WIDE.U32 R14, R153, R14, R162 ;  /* 0x0000000e990e7225 */ /* 0x001fe200078e00a2 */
[----:B------:R-:W-:Y:S03]  /*57d0*/  BSSY B1, `(.L_x_156) ;  /* 0x000000e000017945 */ /* 0x000fe60003800000 */
[----:B------:R-:W-:Y:S01]  /*57e0*/  FMUL R24, R24, R155 ;  /* 0x0000009b18187220 */ /* 0x000fe20000400000 */
[----:B------:R-:W-:Y:S02]  /*57f0*/  ISETP.GT.AND P3, PT, R0, RZ, P1 ;  /* 0x000000ff0000720c */ /* 0x000fe40000f64270 */
[----:B------:R-:W-:Y:S01]  /*5800*/  IADD3 R21, P5, R20, R14, RZ ;  /* 0x0000000e14157210 */ /* 0x000fe20007fbe0ff */
[----:B------:R-:W-:Y:S01]  /*5810*/  FFMA R24, R25, R154, R24 ;  /* 0x0000009a19187223 */ /* 0x000fe20000000018 */
[----:B------:R-:W-:-:S02]  /*5820*/  IADD3 R97, R97, R15, RZ ;  /* 0x0000000f61617210 */ /* 0x000fc40007ffe0ff */
[----:B------:R-:W-:Y:S02]  /*5830*/  IADD3 R20, P4, R6, R14, RZ ;  /* 0x0000000e06147210 */ /* 0x000fe40007f9e0ff */
[----:B------:R-:W-:Y:S01]  /*5840*/  F2FP.BF16.F32.PACK_AB R24, RZ, R24 ;  /* 0x00000018ff18723e */ /* 0x000fe200000010ff */
[----:B------:R-:W-:Y:S01]  /*5850*/  IMAD.X R156, R97, 0x1, R157, P5 ;  /* 0x00000001619c7824 */ /* 0x000fe200028e069d */
[----:B------:R-:W-:-:S03]  /*5860*/  LEA R14, P5, R21, R10, 0x1 ;  /* 0x0000000a150e7211 */ /* 0x000fc600078a08ff */
[----:B------:R0:W-:Y:S01]  /*5870*/  @P2 STG.E.U16 desc[UR36][R8.64+0x2], R24 ;  /* 0x0000021808002986 */ /* 0x0001e2000c101524 */
[----:B------:R-:W-:Y:S01]  /*5880*/  LEA.HI.X R15, R21, R11, R156, 0x1, P5 ;  /* 0x0000000b150f7211 */ /* 0x000fe200028f0c9c */
[----:B------:R-:W-:Y:S08]  /*5890*/  @!P3 BRA `(.L_x_157) ;  /* 0x000000000004b947 */ /* 0x000ff00003800000 */
[----:B------:R2:W5:Y:S02]  /*58a0*/  LDG.E.LTC128B.U16 R172, desc[UR36][R14.64] ;  /* 0x000000240eac7981 */ /* 0x000564000c1e1520 */
.L_x_157:
[----:B------:R-:W-:Y:S05]  /*58b0*/  BSYNC B1 ;  /* 0x0000000000017941 */ /* 0x000fea0003800000 */
.L_x_156:
[----:B-----5:R-:W-:Y:S01]  /*58c0*/  IMAD.U32 R6, R172, 0x10000, RZ ;  /* 0x00010000ac067824 */ /* 0x020fe200078e00ff */
[----:B------:R-:W-:Y:S01]  /*58d0*/  ISETP.GT.AND P2, PT, R0, 0x1, P1 ;  /* 0x000000010000780c */ /* 0x000fe20000f44270 */
[----:B------:R-:W-:Y:S01]  /*58e0*/  IMAD.X R21, R7, 0x1, R97, P4 ;  /* 0x0000000107157824 */ /* 0x000fe200020e0661 */
[----:B------:R-:W-:Y:S01]  /*58f0*/  BSSY B1, `(.L_x_158) ;  /* 0x000000d000017945 */ /* 0x000fe20003800000 */
[----:B------:R-:W-:Y:S01]  /*5900*/  FMUL R3, R6, R155 ;  /* 0x0000009b06037220 */ /* 0x000fe20000400000 */
[----:B------:R-:W-:Y:S01]  /*5910*/  IADD3 R6, P4, R8, R165, RZ ;  /* 0x000000a508067210 */ /* 0x000fe20007f9e0ff */
[----:B--2---:R-:W-:-:S04]  /*5920*/  IMAD.WIDE.U32 R14, R23, R12, R20 ;  /* 0x0000000c170e7225 */ /* 0x004fc800078e0014 */
[----:B------:R-:W-:Y:S01]  /*5930*/  FFMA R3, R26, R154, R3 ;  /* 0x0000009a1a037223 */ /* 0x000fe20000000003 */
[----:B------:R-:W-:Y:S01]  /*5940*/  IMAD.X R7, R9, 0x1, R167, P4 ;  /* 0x0000000109077824 */ /* 0x000fe200020e06a7 */
[----:B------:R-:W-:Y:S01]  /*5950*/  LEA R10, P5, R14, R10, 0x1 ;  /* 0x0000000a0e0a7211 */ /* 0x000fe200078a08ff */
[----:B------:R-:W-:Y:S02]  /*5960*/  IMAD.IADD R13, R13, 0x1, R15 ;  /* 0x000000010d0d7824 */ /* 0x000fe400078e020f */
[----:B------:R-:W-:-:S03]  /*5970*/  F2FP.BF16.F32.PACK_AB R3, RZ, R3 ;  /* 0x00000003ff03723e */ /* 0x000fc600000010ff */
[----:B------:R-:W-:Y:S02]  /*5980*/  LEA.HI.X R11, R14, R11, R13, 0x1, P5 ;  /* 0x0000000b0e0b7211 */ /* 0x000fe400028f0c0d */
[----:B------:R2:W-:Y:S01]  /*5990*/  @P3 STG.E.U16 desc[UR36][R6.64], R3 ;  /* 0x0000000306003986 */ /* 0x0005e2000c101524 */
[----:B------:R-:W-:Y:S05]  /*59a0*/  @!P2 BRA `(.L_x_159) ;  /* 0x000000000004a947 */ /* 0x000fea0003800000 */
[----:B------:R0:W5:Y:S02]  /*59b0*/  LDG.E.LTC128B.U16 R172, desc[UR36][R10.64+0x2] ;  /* 0x000002240aac7981 */ /* 0x000164000c1e1520 */
.L_x_159:
[----:B------:R-:W-:Y:S05]  /*59c0*/  BSYNC B1 ;  /* 0x0000000000017941 */ /* 0x000fea0003800000 */
.L_x_158:
[----:B-----5:R-:W-:Y:S01]  /*59d0*/  IMAD.U32 R12, R172, 0x10000, RZ ;  /* 0x00010000ac0c7824 */ /* 0x020fe200078e00ff */
[----:B------:R-:W-:Y:S01]  /*59e0*/  ISETP.GT.AND P3, PT, R0, 0x8, P0 ;  /* 0x000000080000780c */ /* 0x000fe20000764270 */
[----:B------:R-:W-:Y:S02]  /*59f0*/  BSSY B1, `(.L_x_160) ;  /* 0x0000007000017945 */ /* 0x000fe40003800000 */
[----:B------:R-:W-:-:S04]  /*5a00*/  FMUL R12, R12, R155 ;  /* 0x0000009b0c0c7220 */ /* 0x000fc80000400000 */
[----:B------:R-:W-:-:S05]  /*5a10*/  FFMA R12, R27, R154, R12 ;  /* 0x0000009a1b0c7223 */ /* 0x000fca000000000c */
[----:B------:R-:W-:-:S05]  /*5a20*/  F2FP.BF16.F32.PACK_AB R12, RZ, R12 ;  /* 0x0000000cff0c723e */ /* 0x000fca00000010ff */
[----:B------:R0:W-:Y:S01]  /*5a30*/  @P2 STG.E.U16 desc[UR36][R6.64+0x2], R12 ;  /* 0x0000020c06002986 */ /* 0x0001e2000c101524 */
[----:B------:R-:W-:Y:S05]  /*5a40*/  @!P3 BRA `(.L_x_161) ;  /* 0x000000000004b947 */ /* 0x000fea0003800000 */
[----:B------:R0:W5:Y:S02]  /*5a50*/  LDG.E.LTC128B.U16 R172, desc[UR36][R4.64+0x10] ;  /* 0x0000102404ac7981 */ /* 0x000164000c1e1520 */
.L_x_161:
[----:B------:R-:W-:Y:S05]  /*5a60*/  BSYNC B1 ;  /* 0x0000000000017941 */ /* 0x000fea0003800000 */
.L_x_160:
[----:B0-2--5:R-:W-:Y:S01]  /*5a70*/  IMAD.U32 R6, R172, 0x10000, RZ ;  /* 0x00010000ac067824 */ /* 0x025fe200078e00ff */
[----:B------:R-:W-:Y:S01]  /*5a80*/  ISETP.GT.AND P2, PT, R0, 0x9, P0 ;  /* 0x000000090000780c */ /* 0x000fe20000744270 */
[----:B------:R-:W-:Y:S01]  /*5a90*/  IMAD.MOV.U32 R7, RZ, RZ, R9 ;  /* 0x000000ffff077224 */ /* 0x000fe200078e0009 */
[----:B------:R-:W-:Y:S01]  /*5aa0*/  BSSY B1, `(.L_x_162) ;  /* 0x0000008000017945 */ /* 0x000fe20003800000 */
[----:B------:R-:W-:Y:S01]  /*5ab0*/  FMUL R3, R6, R155 ;  /* 0x0000009b06037220 */ /* 0x000fe20000400000 */
[----:B------:R-:W-:-:S03]  /*5ac0*/  IMAD.MOV.U32 R6, RZ, RZ, R8 ;  /* 0x000000ffff067224 */ /* 0x000fc600078e0008 */
[----:B------:R-:W-:-:S05]  /*5ad0*/  FFMA R3, R28, R154, R3 ;  /* 0x0000009a1c037223 */ /* 0x000fca0000000003 */
[----:B------:R-:W-:-:S05]  /*5ae0*/  F2FP.BF16.F32.PACK_AB R3, RZ, R3 ;  /* 0x00000003ff03723e */ /* 0x000fca00000010ff */
[----:B------:R0:W-:Y:S01]  /*5af0*/  @P3 STG.E.U16 desc[UR36][R6.64+0x10], R3 ;  /* 0x0000100306003986 */ /* 0x0001e2000c101524 */
[----:B------:R-:W-:Y:S05]  /*5b00*/  @!P2 BRA `(.L_x_163) ;  /* 0x000000000004a947 */ /* 0x000fea0003800000 */
[----:B------:R2:W5:Y:S02]  /*5b10*/  LDG.E.LTC128B.U16 R172, desc[UR36][R4.64+0x12] ;  /* 0x0000122404ac7981 */ /* 0x000564000c1e1520 */
.L_x_163:
[----:B------:R-:W-:Y:S05]  /*5b20*/  BSYNC B1 ;  /* 0x0000000000017941 */ /* 0x000fea0003800000 */
.L_x_162:
[----:B-----5:R-:W-:Y:S01]  /*5b30*/  SHF.L.U32 R12, R172, 0x10, RZ ;  /* 0x00000010ac0c7819 */ /* 0x020fe200000006ff */
[----:B------:R-:W-:Y:S01]  /*5b40*/  BSSY B1, `(.L_x_164) ;  /* 0x0000008000017945 */ /* 0x000fe20003800000 */
[----:B------:R-:W-:-:S03]  /*5b50*/  ISETP.GT.AND P4, PT, R0, 0x8, P1 ;  /* 0x000000080000780c */ /* 0x000fc60000f84270 */
[----:B------:R-:W-:-:S04]  /*5b60*/  FMUL R12, R12, R155 ;  /* 0x0000009b0c0c7220 */ /* 0x000fc80000400000 */
[----:B------:R-:W-:-:S05]  /*5b70*/  FFMA R12, R29, R154, R12 ;  /* 0x0000009a1d0c7223 */ /* 0x000fca000000000c */
[----:B------:R-:W-:-:S05]  /*5b80*/  F2FP.BF16.F32.PACK_AB R12, RZ, R12 ;  /* 0x0000000cff0c723e */ /* 0x000fca00000010ff */
[----:B------:R0:W-:Y:S01]  /*5b90*/  @P2 STG.E.U16 desc[UR36][R6.64+0x12], R12 ;  /* 0x0000120c06002986 */ /* 0x0001e2000c101524 */
[----:B------:R-:W-:Y:S05]  /*5ba0*/  @!P4 BRA `(.L_x_165) ;  /* 0x000000000004c947 */ /* 0x000fea0003800000 */
[----:B------:R0:W5:Y:S02]  /*5bb0*/  LDG.E.LTC128B.U16 R172, desc[UR36][R10.64+0x10] ;  /* 0x000010240aac7981 */ /* 0x000164000c1e1520 */
.L_x_165:
[----:B------:R-:W-:Y:S05]  /*5bc0*/  BSYNC B1 ;  /* 0x0000000000017941 */ /* 0x000fea0003800000 */
.L_x_164:
[----:B0----5:R-:W-:Y:S01]  /*5bd0*/  IMAD.U32 R12, R172, 0x10000, RZ ;  /* 0x00010000ac0c7824 */ /* 0x021fe200078e00ff */
[----:B------:R-:W-:Y:S01]  /*5be0*/  IADD3 R8, P3, R165, R8, RZ ;  /* 0x00000008a5087210 */ /* 0x000fe20007f7e0ff */
[----:B------:R-:W-:Y:S01]  /*5bf0*/  BSSY B1, `(.L_x_166) ;  /* 0x0000009000017945 */ /* 0x000fe20003800000 */
[----:B------:R-:W-:Y:S01]  /*5c00*/  ISETP.GT.AND P2, PT, R0, 0x9, P1 ;  /* 0x000000090000780c */ /* 0x000fe20000f44270 */
[----:B------:R-:W-:Y:S02]  /*5c10*/  FMUL R3, R12, R155 ;  /* 0x0000009b0c037220 */ /* 0x000fe40000400000 */
[----:B------:R-:W-:Y:S02]  /*5c20*/  IMAD.X R9, R167, 0x1, R9, P3 ;  /* 0x00000001a7097824 */ /* 0x000fe400018e0609 */
[----:B------:R-:W-:-:S05]  /*5c30*/  FFMA R3, R30, R154, R3 ;  /* 0x0000009a1e037223 */ /* 0x000fca0000000003 */
[----:B------:R-:W-:-:S05]  /*5c40*/  F2FP.BF16.F32.PACK_AB R3, RZ, R3 ;  /* 0x00000003ff03723e */ /* 0x000fca00000010ff */
[----:B------:R0:W-:Y:S01]  /*5c50*/  @P4 STG.E.U16 desc[UR36][R8.64+0x10], R3 ;  /* 0x0000100308004986 */ /* 0x0001e2000c101524 */
[----:B------:R-:W-:Y:S05]  /*5c60*/  @!P2 BRA `(.L_x_167) ;  /* 0x000000000004a947 */ /* 0x000fea0003800000 */
[----:B------:R0:W5:Y:S02]  /*5c70*/  LDG.E.LTC128B.U16 R172, desc[UR36][R10.64+0x12] ;  /* 0x000012240aac7981 */ /* 0x000164000c1e1520 */
.L_x_167:
[----:B------:R-:W-:Y:S05]  /*5c80*/  BSYNC B1 ;  /* 0x0000000000017941 */ /* 0x000fea0003800000 */
.L_x_166:
[----:B0----5:R-:W-:Y:S01]  /*5c90*/  IMAD.U32 R8, R172, 0x10000, RZ ;  /* 0x00010000ac087824 */ /* 0x021fe200078e00ff */
[----:B------:R-:W-:Y:S01]  /*5ca0*/  ISETP.GT.AND P3, PT, R0, 0x10, P0 ;  /* 0x000000100000780c */ /* 0x000fe20000764270 */
[----:B------:R-:W-:Y:S02]  /*5cb0*/  BSSY B1, `(.L_x_168) ;  /* 0x0000009000017945 */ /* 0x000fe40003800000 */
[----:B------:R-:W-:-:S04]  /*5cc0*/  FMUL R8, R8, R155 ;  /* 0x0000009b08087220 */ /* 0x000fc80000400000 */
[----:B------:R-:W-:Y:S01]  /*5cd0*/  FFMA R31, R31, R154, R8 ;  /* 0x0000009a1f1f7223 */ /* 0x000fe20000000008 */
[----:B------:R-:W-:-:S04]  /*5ce0*/  IADD3 R8, P4, P5, R165, R158, R93 ;  /* 0x0000009ea5087210 */ /* 0x000fc80007d9e05d */
[----:B------:R-:W-:Y:S02]  /*5cf0*/  F2FP.BF16.F32.PACK_AB R31, RZ, R31 ;  /* 0x0000001fff1f723e */ /* 0x000fe400000010ff */
[----:B------:R-:W-:-:S05]  /*5d00*/  IADD3.X R9, R167, R159, R95, P4, P5 ;  /* 0x0000009fa7097210 */ /* 0x000fca00027ea45f */
[----:B------:R0:W-:Y:S01]  /*5d10*/  @P2 STG.E.U16 desc[UR36][R8.64+0x12], R31 ;  /* 0x0000121f08002986 */ /* 0x0001e2000c101524 */
[----:B------:R-:W-:Y:S05]  /*5d20*/  @!P3 BRA `(.L_x_169) ;  /* 0x000000000004b947 */ /* 0x000fea0003800000 */
[----:B------:R0:W5:Y:S02]  /*5d30*/  LDG.E.LTC128B.U16 R172, desc[UR36][R4.64+0x20] ;  /* 0x0000202404ac7981 */ /* 0x000164000c1e1520 */
.L_x_169:
[----:B------:R-:W-:Y:S05]  /*5d40*/  BSYNC B1 ;  /* 0x0000000000017941 */ /* 0x000fea0003800000 */
.L_x_168:
        /* <DEDUP_REMOVED lines=9> */
.L_x_171:
[----:B------:R-:W-:Y:S05]  /*5de0*/  BSYNC B1 ;  /* 0x0000000000017941 */ /* 0x000fea0003800000 */
.L_x_170:
        /* <DEDUP_REMOVED lines=9> */
.L_x_173:
[----:B------:R-:W-:Y:S05]  /*5e80*/  BSYNC B1 ;  /* 0x0000000000017941 */ /* 0x000fea0003800000 */
.L_x_172:
[----:B0----5:R-:W-:Y:S01]  /*5e90*/  IMAD.U32 R12, R172, 0x10000, RZ ;  /* 0x00010000ac0c7824 */ /* 0x021fe200078e00ff */
        /* <DEDUP_REMOVED lines=8> */
.L_x_175:
[----:B------:R-:W-:Y:S05]  /*5f20*/  BSYNC B1 ;  /* 0x0000000000017941 */ /* 0x000fea0003800000 */
.L_x_174:
        /* <DEDUP_REMOVED lines=9> */
.L_x_177:
[----:B------:R-:W-:Y:S05]  /*5fc0*/  BSYNC B1 ;  /* 0x0000000000017941 */ /* 0x000fea0003800000 */
.L_x_176:
        /* <DEDUP_REMOVED lines=9> */
.L_x_179:
[----:B------:R-:W-:Y:S05]  /*6060*/  BSYNC B1 ;  /* 0x0000000000017941 */ /* 0x000fea0003800000 */
.L_x_178:
        /* <DEDUP_REMOVED lines=9> */
.L_x_181:
[----:B------:R-:W-:Y:S05]  /*6100*/  BSYNC B1 ;  /* 0x0000000000017941 */ /* 0x000fea0003800000 */
.L_x_180:
[----:B0----5:R-:W-:Y:S01]  /*6110*/  SHF.L.U32 R12, R172, 0x10, RZ ;  /* 0x00000010ac0c7819 */ /* 0x021fe200000006ff */
        /* <DEDUP_REMOVED lines=8> */
.L_x_183:
[----:B------:R-:W-:Y:S05]  /*61a0*/  BSYNC B1 ;  /* 0x0000000000017941 */ /* 0x000fea0003800000 */
.L_x_182:
        /* <DEDUP_REMOVED lines=9> */
.L_x_185:
[----:B------:R-:W-:Y:S05]  /*6240*/  BSYNC B1 ;  /* 0x0000000000017941 */ /* 0x000fea0003800000 */
.L_x_184:
        /* <DEDUP_REMOVED lines=9> */
.L_x_187:
[----:B------:R-:W-:Y:S05]  /*62e0*/  BSYNC B1 ;  /* 0x0000000000017941 */ /* 0x000fea0003800000 */
.L_x_186:
        /* <DEDUP_REMOVED lines=9> */
.L_x_189:
[----:B------:R-:W-:Y:S05]  /*6380*/  BSYNC B1 ;  /* 0x0000000000017941 */ /* 0x000fea0003800000 */
.L_x_188:
        /* <DEDUP_REMOVED lines=9> */
.L_x_191:
[----:B------:R-:W-:Y:S05]  /*6420*/  BSYNC B1 ;  /* 0x0000000000017941 */ /* 0x000fea0003800000 */
.L_x_190:
        /* <DEDUP_REMOVED lines=9> */
.L_x_193:
[----:B------:R-:W-:Y:S05]  /*64c0*/  BSYNC B1 ;  /* 0x0000000000017941 */ /* 0x000fea0003800000 */
.L_x_192:
        /* <DEDUP_REMOVED lines=9> */
.L_x_195:
[----:B------:R-:W-:Y:S05]  /*6560*/  BSYNC B1 ;  /* 0x0000000000017941 */ /* 0x000fea0003800000 */
.L_x_194:
        /* <DEDUP_REMOVED lines=9> */
.L_x_197:
[----:B------:R-:W-:Y:S05]  /*6600*/  BSYNC B1 ;  /* 0x0000000000017941 */ /* 0x000fea0003800000 */
.L_x_196:
        /* <DEDUP_REMOVED lines=9> */
.L_x_199:
[----:B------:R-:W-:Y:S05]  /*66a0*/  BSYNC B1 ;  /* 0x0000000000017941 */ /* 0x000fea0003800000 */
.L_x_198:
        /* <DEDUP_REMOVED lines=9> */
.L_x_201:
[----:B------:R-:W-:Y:S05]  /*6740*/  BSYNC B1 ;  /* 0x0000000000017941 */ /* 0x000fea0003800000 */
.L_x_200:
        /* <DEDUP_REMOVED lines=9> */
.L_x_203:
[----:B------:R-:W-:Y:S05]  /*67e0*/  BSYNC B1 ;  /* 0x0000000000017941 */ /* 0x000fea0003800000 */
.L_x_202:
        /* <DEDUP_REMOVED lines=9> */
.L_x_205:
[----:B------:R-:W-:Y:S05]  /*6880*/  BSYNC B1 ;  /* 0x0000000000017941 */ /* 0x000fea0003800000 */
.L_x_204:
        /* <DEDUP_REMOVED lines=9> */
.L_x_207:
[----:B------:R-:W-:Y:S05]  /*6920*/  BSYNC B1 ;  /* 0x0000000000017941 */ /* 0x000fea0003800000 */
.L_x_206:
        /* <DEDUP_REMOVED lines=9> */
.L_x_209:
[----:B------:R-:W-:Y:S05]  /*69c0*/  BSYNC B1 ;  /* 0x0000000000017941 */ /* 0x000fea0003800000 */
.L_x_208:
        /* <DEDUP_REMOVED lines=9> */
.L_x_211:
[----:B------:R-:W-:Y:S05]  /*6a60*/  BSYNC B1 ;  /* 0x0000000000017941 */ /* 0x000fea0003800000 */
.L_x_210:
        /* <DEDUP_REMOVED lines=9> */
.L_x_213:
[----:B------:R-:W-:Y:S05]  /*6b00*/  BSYNC B1 ;  /* 0x0000000000017941 */ /* 0x000fea0003800000 */
.L_x_212:
        /* <DEDUP_REMOVED lines=9> */
.L_x_215:
[----:B------:R-:W-:Y:S05]  /*6ba0*/  BSYNC B1 ;  /* 0x0000000000017941 */ /* 0x000fea0003800000 */
.L_x_214:
        /* <DEDUP_REMOVED lines=9> */
.L_x_217:
[----:B------:R-:W-:Y:S05]  /*6c40*/  BSYNC B1 ;  /* 0x0000000000017941 */ /* 0x000fea0003800000 */
.L_x_216:
        /* <DEDUP_REMOVED lines=9> */
.L_x_219:
[----:B------:R-:W-:Y:S05]  /*6ce0*/  BSYNC B1 ;  /* 0x0000000000017941 */ /* 0x000fea0003800000 */
.L_x_218:
        /* <DEDUP_REMOVED lines=9> */
.L_x_221:
[----:B------:R-:W-:Y:S05]  /*6d80*/  BSYNC B1 ;  /* 0x0000000000017941 */ /* 0x000fea0003800000 */
.L_x_220:
        /* <DEDUP_REMOVED lines=9> */
.L_x_223:
[----:B------:R-:W-:Y:S05]  /*6e20*/  BSYNC B1 ;  /* 0x0000000000017941 */ /* 0x000fea0003800000 */
.L_x_222:
        /* <DEDUP_REMOVED lines=9> */
.L_x_225:
[----:B------:R-:W-:Y:S05]  /*6ec0*/  BSYNC B1 ;  /* 0x0000000000017941 */ /* 0x000fea0003800000 */
.L_x_224:
        /* <DEDUP_REMOVED lines=9> */
.L_x_227:
[----:B------:R-:W-:Y:S05]  /*6f60*/  BSYNC B1 ;  /* 0x0000000000017941 */ /* 0x000fea0003800000 */
.L_x_226:
        /* <DEDUP_REMOVED lines=9> */
.L_x_229:
[----:B------:R-:W-:Y:S05]  /*7000*/  BSYNC B1 ;  /* 0x0000000000017941 */ /* 0x000fea0003800000 */
.L_x_228:
        /* <DEDUP_REMOVED lines=9> */
.L_x_231:
[----:B------:R-:W-:Y:S05]  /*70a0*/  BSYNC B1 ;  /* 0x0000000000017941 */ /* 0x000fea0003800000 */
.L_x_230:
        /* <DEDUP_REMOVED lines=9> */
.L_x_233:
[----:B------:R-:W-:Y:S05]  /*7140*/  BSYNC B1 ;  /* 0x0000000000017941 */ /* 0x000fea0003800000 */
.L_x_232:
        /* <DEDUP_REMOVED lines=9> */
.L_x_235:
[----:B------:R-:W-:Y:S05]  /*71e0*/  BSYNC B1 ;  /* 0x0000000000017941 */ /* 0x000fea0003800000 */
.L_x_234:
        /* <DEDUP_REMOVED lines=9> */
.L_x_237:
[----:B------:R-:W-:Y:S05]  /*7280*/  BSYNC B1 ;  /* 0x0000000000017941 */ /* 0x000fea0003800000 */
.L_x_236:
        /* <DEDUP_REMOVED lines=9> */
.L_x_239:
[----:B------:R-:W-:Y:S05]  /*7320*/  BSYNC B1 ;  /* 0x0000000000017941 */ /* 0x000fea0003800000 */
.L_x_238:
        /* <DEDUP_REMOVED lines=9> */
.L_x_241:
[----:B------:R-:W-:Y:S05]  /*73c0*/  BSYNC B1 ;  /* 0x0000000000017941 */ /* 0x000fea0003800000 */
.L_x_240:
        /* <DEDUP_REMOVED lines=9> */
.L_x_243:
[----:B------:R-:W-:Y:S05]  /*7460*/  BSYNC B1 ;  /* 0x0000000000017941 */ /* 0x000fea0003800000 */
.L_x_242:
        /* <DEDUP_REMOVED lines=9> */
.L_x_245:
[----:B------:R-:W-:Y:S05]  /*7500*/  BSYNC B1 ;  /* 0x0000000000017941 */ /* 0x000fea0003800000 */
.L_x_244:
        /* <DEDUP_REMOVED lines=9> */
.L_x_247:
[----:B------:R-:W-:Y:S05]  /*75a0*/  BSYNC B1 ;  /* 0x0000000000017941 */ /* 0x000fea0003800000 */
.L_x_246:
        /* <DEDUP_REMOVED lines=9> */
.L_x_249:
[----:B------:R-:W-:Y:S05]  /*7640*/  BSYNC B1 ;  /* 0x0000000000017941 */ /* 0x000fea0003800000 */
.L_x_248:
        /* <DEDUP_REMOVED lines=9> */
.L_x_251:
[----:B------:R-:W-:Y:S05]  /*76e0*/  BSYNC B1 ;  /* 0x0000000000017941 */ /* 0x000fea0003800000 */
.L_x_250:
        /* <DEDUP_REMOVED lines=9> */
.L_x_253:
[----:B------:R-:W-:Y:S05]  /*7780*/  BSYNC B1 ;  /* 0x0000000000017941 */ /* 0x000fea0003800000 */
.L_x_252:
        /* <DEDUP_REMOVED lines=9> */
.L_x_255:
[----:B------:R-:W-:Y:S05]  /*7820*/  BSYNC B1 ;  /* 0x0000000000017941 */ /* 0x000fea0003800000 */
.L_x_254:
        /* <DEDUP_REMOVED lines=9> */
.L_x_257:
[----:B------:R-:W-:Y:S05]  /*78c0*/  BSYNC B1 ;  /* 0x0000000000017941 */ /* 0x000fea0003800000 */
.L_x_256:
        /* <DEDUP_REMOVED lines=9> */
.L_x_259:
[----:B------:R-:W-:Y:S05]  /*7960*/  BSYNC B1 ;  /* 0x0000000000017941 */ /* 0x000fea0003800000 */
.L_x_258:
        /* <DEDUP_REMOVED lines=9> */
.L_x_261:
[----:B------:R-:W-:Y:S05]  /*7a00*/  BSYNC B1 ;  /* 0x0000000000017941 */ /* 0x000fea0003800000 */
.L_x_260:
        /* <DEDUP_REMOVED lines=9> */
.L_x_263:
[----:B------:R-:W-:Y:S05]  /*7aa0*/  BSYNC B1 ;  /* 0x0000000000017941 */ /* 0x000fea0003800000 */
.L_x_262:
        /* <DEDUP_REMOVED lines=9> */
.L_x_265:
[----:B------:R-:W-:Y:S05]  /*7b40*/  BSYNC B1 ;  /* 0x0000000000017941 */ /* 0x000fea0003800000 */
.L_x_264:
        /* <DEDUP_REMOVED lines=9> */
.L_x_267:
[----:B------:R-:W-:Y:S05]  /*7be0*/  BSYNC B1 ;  /* 0x0000000000017941 */ /* 0x000fea0003800000 */
.L_x_266:
        /* <DEDUP_REMOVED lines=9> */
.L_x_269:
[----:B------:R-:W-:Y:S05]  /*7c80*/  BSYNC B1 ;  /* 0x0000000000017941 */ /* 0x000fea0003800000 */
.L_x_268:
        /* <DEDUP_REMOVED lines=9> */
.L_x_271:
[----:B------:R-:W-:Y:S05]  /*7d20*/  BSYNC B1 ;  /* 0x0000000000017941 */ /* 0x000fea0003800000 */
.L_x_270:
        /* <DEDUP_REMOVED lines=9> */
.L_x_273:
[----:B------:R-:W-:Y:S05]  /*7dc0*/  BSYNC B1 ;  /* 0x0000000000017941 */ /* 0x000fea0003800000 */
.L_x_272:
        /* <DEDUP_REMOVED lines=9> */
.L_x_275:
[----:B------:R-:W-:Y:S05]  /*7e60*/  BSYNC B1 ;  /* 0x0000000000017941 */ /* 0x000fea0003800000 */
.L_x_274:
[----:B012--5:R-:W-:Y:S01]  /*7e70*/  IMAD.U32 R4, R172, 0x10000, RZ ;  /* 0x00010000ac047824 */ /* 0x027fe200078e00ff */
        /* <DEDUP_REMOVED lines=8> */
.L_x_277:
[----:B------:R-:W-:Y:S05]  /*7f00*/  BSYNC B1 ;  /* 0x0000000000017941 */ /* 0x000fea0003800000 */
.L_x_276:
[----:B0----5:R-:W-:Y:S01]  /*7f10*/  IMAD.U32 R4, R172, 0x10000, RZ ;  /* 0x00010000ac047824 */ /* 0x021fe200078e00ff */
[----:B------:R-:W-:Y:S01]  /*7f20*/  @P2 MOV R5, R9 ;  /* 0x0000000900052202 */ /* 0x000fe20000000f00 */
[----:B------:R-:W-:Y:S01]  /*7f30*/  BSSY B1, `(.L_x_278) ;  /* 0x0000009000017945 */ /* 0x000fe20003800000 */
[----:B------:R-:W-:Y:S01]  /*7f40*/  ISETP.GT.AND P1, PT, R0, 0x79, P1 ;  /* 0x000000790000780c */ /* 0x000fe20000f24270 */
[----:B------:R-:W-:Y:S01]  /*7f50*/  FMUL R3, R4, R155 ;  /* 0x0000009b04037220 */ /* 0x000fe20000400000 */
[----:B------:R-:W-:-:S03]  /*7f60*/  @P2 IMAD.MOV.U32 R4, RZ, RZ, R8 ;  /* 0x000000ffff042224 */ /* 0x000fc600078e0008 */
[----:B------:R-:W-:-:S05]  /*7f70*/  FFMA R3, R86, R154, R3 ;  /* 0x0000009a56037223 */ /* 0x000fca0000000003 */
[----:B------:R-:W-:-:S05]  /*7f80*/  F2FP.BF16.F32.PACK_AB R3, RZ, R3 ;  /* 0x00000003ff03723e */ /* 0x000fca00000010ff */
[----:B------:R0:W-:Y:S01]  /*7f90*/  @P2 STG.E.U16 desc[UR36][R4.64+0xf0], R3 ;  /* 0x0000f00304002986 */ /* 0x0001e2000c101524 */
[----:B------:R-:W-:Y:S05]  /*7fa0*/  @!P1 BRA `(.L_x_279) ;  /* 0x0000000000049947 */ /* 0x000fea0003800000 */
[----:B------:R2:W5:Y:S02]  /*7fb0*/  LDG.E.LTC128B.U16 R172, desc[UR36][R10.64+0xf2] ;  /* 0x0000f2240aac7981 */ /* 0x000564000c1e1520 */
.L_x_279:
[----:B------:R-:W-:Y:S05]  /*7fc0*/  BSYNC B1 ;  /* 0x0000000000017941 */ /* 0x000fea0003800000 */
.L_x_278:
[----:B------:R-:W-:Y:S05]  /*7fd0*/  @!P1 BRA `(.L_x_280) ;  /* 0x00000024004c9947 */ /* 0x000fea0003800000 */
[----:B-----5:R-:W-:-:S04]  /*7fe0*/  IMAD.U32 R172, R172, 0x10000, RZ ;  /* 0x00010000acac7824 */ /* 0x020fc800078e00ff */
[----:B------:R-:W-:-:S04]  /*7ff0*/  FMUL R172, R172, R155 ;  /* 0x0000009bacac7220 */ /* 0x000fc80000400000 */
[----:B------:R-:W-:-:S05]  /*8000*/  FFMA R172, R87, R154, R172 ;  /* 0x0000009a57ac7223 */ /* 0x000fca00000000ac */
[----:B------:R-:W-:-:S05]  /*8010*/  F2FP.BF16.F32.PACK_AB R172, RZ, R172 ;  /* 0x000000acffac723e */ /* 0x000fca00000010ff */
[----:B------:R0:W-:Y:S01]  /*8020*/  STG.E.U16 desc[UR36][R8.64+0xf2], R172 ;  /* 0x0000f2ac08007986 */ /* 0x0001e2000c101524 */
[----:B------:R-:W-:Y:S05]  /*8030*/  BRA `(.L_x_280) ;  /* 0x0000002400347947 */ /* 0x000fea0003800000 */
.L_x_29:
[----:B------:R-:W-:Y:S01]  /*8040*/  ULDC.64 UR4, c[0x0][0x5c0] ;  /* 0x0001700000047ab9 */ /* 0x000fe20000000a00 */
[-C--:B------:R-:W-:Y:S01]  /*8050*/  FMUL R88, R88, R154.reuse ;  /* 0x0000009a58587220 */ /* 0x080fe20000400000 */
[----:B------:R-:W-:Y:S01]  /*8060*/  LEA R8, P0, R166, UR4, 0x1 ;  /* 0x00000004a6087c11 */ /* 0x000fe2000f8008ff */
[----:B------:R-:W-:Y:S01]  /*8070*/  IMAD.SHL.U32 R7, R4, 0x10, RZ ;  /* 0x0000001004077824 */ /* 0x000fe200078e00ff */
[----:B------:R-:W-:Y:S01]  /*8080*/  ISETP.GT.AND P2, PT, R0, 0x1, P3 ;  /* 0x000000010000780c */ /* 0x000fe20001f44270 */
[-C--:B------:R-:W-:Y:S01]  /*8090*/  FMUL R89, R89, R154.reuse ;  /* 0x0000009a59597220 */ /* 0x080fe20000400000 */
[----:B------:R-:W-:Y:S01]  /*80a0*/  LEA.HI.X R9, R166, UR5, R169, 0x1, P0 ;  /* 0x00000005a6097c11 */ /* 0x000fe200080f0ca9 */
[-C--:B------:R-:W-:Y:S01]  /*80b0*/  FMUL R90, R90, R154.reuse ;  /* 0x0000009a5a5a7220 */ /* 0x080fe20000400000 */
[----:B------:R-:W-:Y:S01]  /*80c0*/  ISETP.GT.AND P0, PT, R3, 0x8, PT ;  /* 0x000000080300780c */ /* 0x000fe20003f04270 */
[----:B------:R-:W-:Y:S01]  /*80d0*/  FMUL R91, R91, R154 ;  /* 0x0000009a5b5b7220 */ /* 0x000fe20000400000 */
[----:B------:R-:W-:Y:S01]  /*80e0*/  F2FP.BF16.F32.PACK_AB R88, RZ, R88 ;  /* 0x00000058ff58723e */ /* 0x000fe200000010ff */
[-C--:B------:R-:W-:Y:S01]  /*80f0*/  FMUL R92, R92, R154.reuse ;  /* 0x0000009a5c5c7220 */ /* 0x080fe20000400000 */
[----:B------:R-:W-:Y:S01]  /*8100*/  ISETP.GT.AND P4, PT, R0, RZ, P0 ;  /* 0x000000ff0000720c */ /* 0x000fe20000784270 */
[----:B------:R-:W-:Y:S01]  /*8110*/  FMUL R93, R93, R154 ;  /* 0x0000009a5d5d7220 */ /* 0x000fe20000400000 */
[----:B------:R-:W-:Y:S01]  /*8120*/  SHF.L.U64.HI R6, R4, 0x4, R5 ;  /* 0x0000000404067819 */ /* 0x000fe20000010205 */
[----:B------:R-:W-:Y:S01]  /*8130*/  @P1 STG.E.U16 desc[UR36][R8.64], R88 ;  /* 0x0000005808001986 */ /* 0x000fe2000c101524 */
[----:B------:R-:W-:Y:S01]  /*8140*/  IADD3 R10, P5, R7, R8, RZ ;  /* 0x00000008070a7210 */ /* 0x000fe20007fbe0ff */
[-C--:B------:R-:W-:Y:S01]  /*8150*/  FMUL R94, R94, R154.reuse ;  /* 0x0000009a5e5e7220 */ /* 0x080fe20000400000 */
[----:B------:R-:W-:Y:S01]  /*8160*/  ISETP.GT.AND P1, PT, R0, 0x1, P0 ;  /* 0x000000010000780c */ /* 0x000fe20000724270 */
[----:B------:R-:W-:Y:S01]  /*8170*/  FMUL R95, R95, R154 ;  /* 0x0000009a5f5f7220 */ /* 0x000fe20000400000 */
[----:B------:R-:W-:Y:S01]  /*8180*/  F2FP.BF16.F32.PACK_AB R89, RZ, R89 ;  /* 0x00000059ff59723e */ /* 0x000fe200000010ff */
[----:B------:R-:W-:Y:S01]  /*8190*/  IMAD.X R11, R6, 0x1, R9, P5 ;  /* 0x00000001060b7824 */ /* 0x000fe200028e0609 */
[----:B------:R-:W-:Y:S01]  /*81a0*/  F2FP.BF16.F32.PACK_AB R90, RZ, R90 ;  /* 0x0000005aff5a723e */ /* 0x000fe200000010ff */
[-C--:B------:R-:W-:Y:S01]  /*81b0*/  FMUL R96, R96, R154.reuse ;  /* 0x0000009a60607220 */ /* 0x080fe20000400000 */
[----:B------:R-:W-:Y:S01]  /*81c0*/  F2FP.BF16.F32.PACK_AB R91, RZ, R91 ;  /* 0x0000005bff5b723e */ /* 0x000fe200000010ff */
[----:B------:R-:W-:Y:S01]  /*81d0*/  @P2 STG.E.U16 desc[UR36][R8.64+0x2], R89 ;  /* 0x0000025908002986 */ /* 0x000fe2000c101524 */
[C---:B------:R-:W-:Y:S01]  /*81e0*/  ISETP.GT.AND P5, PT, R0.reuse, 0x9, P3 ;  /* 0x000000090000780c */ /* 0x040fe20001fa4270 */
[-C--:B------:R-:W-:Y:S01]  /*81f0*/  FMUL R97, R97, R154.reuse ;  /* 0x0000009a61617220 */ /* 0x080fe20000400000 */
[C---:B------:R-:W-:Y:S01]  /*8200*/  ISETP.GT.AND P2, PT, R0.reuse, 0x8, P0 ;  /* 0x000000080000780c */ /* 0x040fe20000744270 */
[----:B------:R-:W-:Y:S01]  /*8210*/  @P4 STG.E.U16 desc[UR36][R10.64], R90 ;  /* 0x0000005a0a004986 */ /* 0x000fe2000c101524 */
[----:B------:R-:W-:Y:S01]  /*8220*/  ISETP.GT.AND P4, PT, R0, 0x8, P3 ;  /* 0x000000080000780c */ /* 0x000fe20001f84270 */
[----:B------:R-:W-:Y:S01]  /*8230*/  FMUL R98, R98, R154 ;  /* 0x0000009a62627220 */ /* 0x000fe20000400000 */
[----:B------:R-:W-:Y:S01]  /*8240*/  F2FP.BF16.F32.PACK_AB R92, RZ, R92 ;  /* 0x0000005cff5c723e */ /* 0x000fe200000010ff */
[----:B------:R-:W-:Y:S01]  /*8250*/  @P1 STG.E.U16 desc[UR36][R10.64+0x2], R91 ;  /* 0x0000025b0a001986 */ /* 0x000fe2000c101524 */
[----:B------:R-:W-:Y:S01]  /*8260*/  ISETP.GT.AND P1, PT, R0, 0x9, P0 ;  /* 0x000000090000780c */ /* 0x000fe20000724270 */
[-C--:B------:R-:W-:Y:S01]  /*8270*/  FMUL R99, R99, R154.reuse ;  /* 0x0000009a63637220 */ /* 0x080fe20000400000 */
[----:B------:R-:W-:Y:S01]  /*8280*/  F2FP.BF16.F32.PACK_AB R93, RZ, R93 ;  /* 0x0000005dff5d723e */ /* 0x000fe200000010ff */
[----:B------:R-:W-:Y:S01]  /*8290*/  FMUL R100, R100, R154 ;  /* 0x0000009a64647220 */ /* 0x000fe20000400000 */
[----:B------:R-:W-:Y:S01]  /*82a0*/  F2FP.BF16.F32.PACK_AB R94, RZ, R94 ;  /* 0x0000005eff5e723e */ /* 0x000fe200000010ff */
[-C--:B------:R-:W-:Y:S01]  /*82b0*/  FMUL R101, R101, R154.reuse ;  /* 0x0000009a65657220 */ /* 0x080fe20000400000 */
[----:B------:R-:W-:Y:S01]  /*82c0*/  F2FP.BF16.F32.PACK_AB R95, RZ, R95 ;  /* 0x0000005fff5f723e */ /* 0x000fe200000010ff */
[----:B------:R-:W-:Y:S01]  /*82d0*/  FMUL R102, R102, R154 ;  /* 0x0000009a66667220 */ /* 0x000fe20000400000 */
[----:B------:R-:W-:Y:S01]  /*82e0*/  F2FP.BF16.F32.PACK_AB R96, RZ, R96 ;  /* 0x00000060ff60723e */ /* 0x000fe200000010ff */
[----:B------:R-:W-:Y:S01]  /*82f0*/  @P4 STG.E.U16 desc[UR36][R8.64+0x10], R92 ;  /* 0x0000105c08004986 */ /* 0x000fe2000c101524 */
[C---:B------:R-:W-:Y:S01]  /*8300*/  ISETP.GT.AND P4, PT, R0.reuse, 0x10, P3 ;  /* 0x000000100000780c */ /* 0x040fe20001f84270 */
[-C--:B------:R-:W-:Y:S01]  /*8310*/  FMUL R103, R103, R154.reuse ;  /* 0x0000009a67677220 */ /* 0x080fe20000400000 */
[----:B------:R-:W-:Y:S01]  /*8320*/  F2FP.BF16.F32.PACK_AB R97, RZ, R97 ;  /* 0x00000061ff61723e */ /* 0x000fe200000010ff */
[----:B------:R-:W-:Y:S01]  /*8330*/  @P5 STG.E.U16 desc[UR36][R8.64+0x12], R93 ;  /* 0x0000125d08005986 */ /* 0x000fe2000c101524 */
[----:B------:R-:W-:Y:S01]  /*8340*/  ISETP.GT.AND P5, PT, R0, 0x11, P0 ;  /* 0x000000110000780c */ /* 0x000fe200007a4270 */
        /* <DEDUP_REMOVED lines=74> */
[-C--:B------:R-:W-:Y:S01]  /*87f0*/  FMUL R125, R125, R154.reuse ;  /* 0x0000009a7d7d7220 */ /* 0x080fe20000400000 */
[----:B------:R-:W-:Y:S01]  /*8800*/  F2FP.BF16.F32.PACK_AB R119, RZ, R119 ;  /* 0x00000077ff77723e */ /* 0x000fe200000010ff */
[----:B------:R-:W-:Y:S01]  /*8810*/  FMUL R126, R126, R154 ;  /* 0x0000009a7e7e7220 */ /* 0x000fe20000400000 */
[----:B------:R-:W-:Y:S01]  /*8820*/  F2FP.BF16.F32.PACK_AB R120, RZ, R120 ;  /* 0x00000078ff78723e */ /* 0x000fe200000010ff */
        /* <DEDUP_REMOVED lines=64> */
[----:B------:R-:W-:Y:S01]  /*8c30*/  FMUL R145, R145, R154 ;  /* 0x0000009a91917220 */ /* 0x000fe20000400000 */
[----:B------:R-:W-:Y:S01]  /*8c40*/  F2FP.BF16.F32.PACK_AB R139, RZ, R139 ;  /* 0x0000008bff8b723e */ /* 0x000fe200000010ff */
[----:B------:R-:W-:Y:S01]  /*8c50*/  IMAD.SHL.U32 R21, R4, 0x100, RZ ;  /* 0x0000010004157824 */ /* 0x000fe200078e00ff */
[----:B------:R-:W-:Y:S01]  /*8c60*/  F2FP.BF16.F32.PACK_AB R140, RZ, R140 ;  /* 0x0000008cff8c723e */ /* 0x000fe200000010ff */
[----:B------:R-:W-:Y:S01]  /*8c70*/  @P1 STG.E.U16 desc[UR36][R8.64+0x90], R124 ;  /* 0x0000907c08001986 */ /* 0x000fe2000c101524 */
[----:B------:R-:W-:Y:S01]  /*8c80*/  ISETP.GT.AND P1, PT, R0, 0x50, P3 ;  /* 0x000000500000780c */ /* 0x000fe20001f24270 */
[-C--:B------:R-:W-:Y:S01]  /*8c90*/  FMUL R146, R146, R154.reuse ;  /* 0x0000009a92927220 */ /* 0x080fe20000400000 */
[----:B------:R-:W-:Y:S01]  /*8ca0*/  F2FP.BF16.F32.PACK_AB R141, RZ, R141 ;  /* 0x0000008dff8d723e */ /* 0x000fe200000010ff */
[----:B------:R-:W-:Y:S01]  /*8cb0*/  @P2 STG.E.U16 desc[UR36][R8.64+0x92], R125 ;  /* 0x0000927d08002986 */ /* 0x000fe2000c101524 */
[C---:B------:R-:W-:Y:S01]  /*8cc0*/  ISETP.GT.AND P2, PT, R0.reuse, 0x51, P3 ;  /* 0x000000510000780c */ /* 0x040fe20001f44270 */
[----:B------:R-:W-:Y:S01]  /*8cd0*/  FMUL R147, R147, R154 ;  /* 0x0000009a93937220 */ /* 0x000fe20000400000 */
        /* <DEDUP_REMOVED lines=12> */
[----:B------:R-:W-:Y:S01]  /*8da0*/  SHF.L.U64.HI R15, R4, 0x8, R5 ;  /* 0x00000008040f7819 */ /* 0x000fe20000010205 */
[----:B------:R-:W-:Y:S01]  /*8db0*/  @P2 STG.E.U16 desc[UR36][R8.64+0xa2], R129 ;  /* 0x0000a28108002986 */ /* 0x000fe2000c101524 */
[C---:B------:R-:W-:Y:S01]  /*8dc0*/  ISETP.GT.AND P2, PT, R0.reuse, 0x59, P3 ;  /* 0x000000590000780c */ /* 0x040fe20001f44270 */
        /* <DEDUP_REMOVED lines=56> */
[----:B------:R-:W-:Y:S01]  /*9150*/  FMUL R39, R39, R154 ;  /* 0x0000009a27277220 */ /* 0x000fe20000400000 */
[----:B------:R-:W-:Y:S01]  /*9160*/  F2FP.BF16.F32.PACK_AB R33, RZ, R33 ;  /* 0x00000021ff21723e */ /* 0x000fe200000010ff */
[----:B------:R-:W-:Y:S01]  /*9170*/  @P2 STG.E.U16 desc[UR36][R10.64+0xd0], R142 ;  /* 0x0000d08e0a002986 */ /* 0x000fe2000c101524 */
[----:B------:R-:W-:Y:S01]  /*9180*/  F2FP.BF16.F32.PACK_AB R34, RZ, R34 ;  /* 0x00000022ff22723e */ /* 0x000fe200000010ff */
[-C--:B------:R-:W-:Y:S01]  /*9190*/  FMUL R40, R40, R154.reuse ;  /* 0x0000009a28287220 */ /* 0x080fe20000400000 */
[----:B------:R-:W-:Y:S01]  /*91a0*/  F2FP.BF16.F32.PACK_AB R35, RZ, R35 ;  /* 0x00000023ff23723e */ /* 0x000fe200000010ff */
[----:B------:R-:W-:Y:S01]  /*91b0*/  FMUL R41, R41, R154 ;  /* 0x0000009a29297220 */ /* 0x000fe20000400000 */
[----:B------:R-:W-:Y:S01]  /*91c0*/  F2FP.BF16.F32.PACK_AB R36, RZ, R36 ;  /* 0x00000024ff24723e */ /* 0x000fe200000010ff */
[----:B------:R-:W-:Y:S01]  /*91d0*/  @P4 STG.E.U16 desc[UR36][R10.64+0xd2], R143 ;  /* 0x0000d28f0a004986 */ /* 0x000fe2000c101524 */
[----:B------:R-:W-:Y:S01]  /*91e0*/  ISETP.GT.AND P4, PT, R0, 0x71, P0 ;  /* 0x000000710000780c */ /* 0x000fe20000784270 */
[----:B------:R-:W-:Y:S01]  /*91f0*/  FMUL R42, R42, R154 ;  /* 0x0000009a2a2a7220 */ /* 0x000fe20000400000 */
[----:B------:R-:W-:Y:S01]  /*9200*/  F2FP.BF16.F32.PACK_AB R37, RZ, R37 ;  /* 0x00000025ff25723e */ /* 0x000fe200000010ff */
[----:B------:R-:W-:Y:S01]  /*9210*/  @P5 STG.E.U16 desc[UR36][R8.64+0xe0], R144 ;  /* 0x0000e09008005986 */ /* 0x000fe2000c101524 */
[----:B------:R-:W-:Y:S01]  /*9220*/  ISETP.GT.AND P5, PT, R0, 0x70, P0 ;  /* 0x000000700000780c */ /* 0x000fe200007a4270 */
[----:B------:R-:W-:Y:S01]  /*9230*/  @P1 IMAD.MOV.U32 R4, RZ, RZ, R8 ;  /* 0x000000ffff041224 */ /* 0x000fe200078e0008 */
[----:B------:R-:W-:Y:S01]  /*9240*/  F2FP.BF16.F32.PACK_AB R38, RZ, R38 ;  /* 0x00000026ff26723e */ /* 0x000fe200000010ff */
[----:B------:R-:W-:Y:S01]  /*9250*/  @P1 IMAD.MOV.U32 R5, RZ, RZ, R9 ;  /* 0x000000ffff051224 */ /* 0x000fe200078e0009 */
[----:B------:R-:W-:Y:S01]  /*9260*/  F2FP.BF16.F32.PACK_AB R39, RZ, R39 ;  /* 0x00000027ff27723e */ /* 0x000fe200000010ff */
[----:B------:R-:W-:Y:S01]  /*9270*/  FMUL R43, R43, R154 ;  /* 0x0000009a2b2b7220 */ /* 0x000fe20000400000 */
[----:B------:R-:W-:Y:S01]  /*9280*/  F2FP.BF16.F32.PACK_AB R40, RZ, R40 ;  /* 0x00000028ff28723e */ /* 0x000fe200000010ff */
[----:B------:R-:W-:Y:S01]  /*9290*/  FMUL R44, R44, R154 ;  /* 0x0000009a2c2c7220 */ /* 0x000fe20000400000 */
[----:B------:R0:W-:Y:S01]  /*92a0*/  @P1 STG.E.U16 desc[UR36][R4.64+0xe2], R145 ;  /* 0x0000e29104001986 */ /* 0x0001e2000c101524 */
[----:B------:R-:W-:Y:S01]  /*92b0*/  IADD3 R12, P1, P2, R7, R8, R21 ;  /* 0x00000008070c7210 */ /* 0x000fe20007a3e015 */
[-C--:B------:R-:W-:Y:S01]  /*92c0*/  FMUL R45, R45, R154.reuse ;  /* 0x0000009a2d2d7220 */ /* 0x080fe20000400000 */
[----:B------:R-:W-:Y:S01]  /*92d0*/  F2FP.BF16.F32.PACK_AB R41, RZ, R41 ;  /* 0x00000029ff29723e */ /* 0x000fe200000010ff */
[-C--:B------:R-:W-:Y:S01]  /*92e0*/  FMUL R46, R46, R154.reuse ;  /* 0x0000009a2e2e7220 */ /* 0x080fe20000400000 */
[----:B------:R-:W-:Y:S01]  /*92f0*/  IADD3.X R13, R6, R9, R15, P1, P2 ;  /* 0x00000009060d7210 */ /* 0x000fe20000fe440f */
[-C--:B------:R-:W-:Y:S01]  /*9300*/  FMUL R47, R47, R154.reuse ;  /* 0x0000009a2f2f7220 */ /* 0x080fe20000400000 */
[C---:B------:R-:W-:Y:S01]  /*9310*/  ISETP.GT.AND P1, PT, R3.reuse, 0x80, PT ;  /* 0x000000800300780c */ /* 0x040fe20003f24270 */
[-C--:B------:R-:W-:Y:S01]  /*9320*/  FMUL R48, R48, R154.reuse ;  /* 0x0000009a30307220 */ /* 0x080fe20000400000 */
[----:B------:R-:W-:Y:S01]  /*9330*/  ISETP.GT.AND P2, PT, R3, 0x88, PT ;  /* 0x000000880300780c */ /* 0x000fe20003f44270 */
[----:B------:R-:W-:Y:S01]  /*9340*/  FMUL R49, R49, R154 ;  /* 0x0000009a31317220 */ /* 0x000fe20000400000 */
[----:B------:R-:W-:Y:S01]  /*9350*/  F2FP.BF16.F32.PACK_AB R42, RZ, R42 ;  /* 0x0000002aff2a723e */ /* 0x000fe200000010ff */
[----:B0-----:R-:W-:Y:S01]  /*9360*/  @P5 IMAD.MOV.U32 R4, RZ, RZ, R10 ;  /* 0x000000ffff045224 */ /* 0x001fe200078e000a */
[----:B------:R-:W-:Y:S01]  /*9370*/  F2FP.BF16.F32.PACK_AB R43, RZ, R43 ;  /* 0x0000002bff2b723e */ /* 0x000fe200000010ff */
[----:B------:R-:W-:Y:S01]  /*9380*/  @P5 IMAD.MOV.U32 R5, RZ, RZ, R11 ;  /* 0x000000ffff055224 */ /* 0x000fe200078e000b */
[----:B------:R-:W-:Y:S01]  /*9390*/  F2FP.BF16.F32.PACK_AB R44, RZ, R44 ;  /* 0x0000002cff2c723e */ /* 0x000fe200000010ff */
[-C--:B------:R-:W-:Y:S01]  /*93a0*/  FMUL R50, R50, R154.reuse ;  /* 0x0000009a32327220 */ /* 0x080fe20000400000 */
[----:B------:R-:W-:Y:S01]  /*93b0*/  F2FP.BF16.F32.PACK_AB R45, RZ, R45 ;  /* 0x0000002dff2d723e */ /* 0x000fe200000010ff */
[-C--:B------:R-:W-:Y:S01]  /*93c0*/  FMUL R51, R51, R154.reuse ;  /* 0x0000009a33337220 */ /* 0x080fe20000400000 */
[----:B------:R0:W-:Y:S01]  /*93d0*/  @P5 STG.E.U16 desc[UR36][R4.64+0xe0], R146 ;  /* 0x0000e09204005986 */ /* 0x0001e2000c101524 */
[----:B------:R-:W-:Y:S01]  /*93e0*/  ISETP.GT.AND P5, PT, R0, 0x78, P3 ;  /* 0x000000780000780c */ /* 0x000fe20001fa4270 */
[-C--:B------:R-:W-:Y:S01]  /*93f0*/  FMUL R52, R52, R154.reuse ;  /* 0x0000009a34347220 */ /* 0x080fe20000400000 */
[C---:B------:R-:W-:Y:S01]  /*9400*/  ISETP.GT.AND P3, PT, R0.reuse, 0x79, P3 ;  /* 0x000000790000780c */ /* 0x040fe20001f64270 */
[----:B------:R-:W-:Y:S01]  /*9410*/  @P4 STG.E.U16 desc[UR36][R10.64+0xe2], R147 ;  /* 0x0000e2930a004986 */ /* 0x000fe2000c101524 */
[C---:B------:R-:W-:Y:S01]  /*9420*/  ISETP.GT.AND P4, PT, R0.reuse, 0x78, P0 ;  /* 0x000000780000780c */ /* 0x040fe20000784270 */
[-C--:B------:R-:W-:Y:S01]  /*9430*/  FMUL R53, R53, R154.reuse ;  /* 0x0000009a35357220 */ /* 0x080fe20000400000 */
[----:B------:R-:W-:Y:S01]  /*9440*/  ISETP.GT.AND P0, PT, R0, 0x79, P0 ;  /* 0x000000790000780c */ /* 0x000fe20000704270 */
[----:B------:R-:W-:Y:S01]  /*9450*/  FMUL R54, R54, R154 ;  /* 0x0000009a36367220 */ /* 0x000fe20000400000 */
[----:B------:R-:W-:Y:S01]  /*9460*/  F2FP.BF16.F32.PACK_AB R46, RZ, R46 ;  /* 0x0000002eff2e723e */ /* 0x000fe200000010ff */
[-C--:B------:R-:W-:Y:S01]  /*9470*/  FMUL R55, R55, R154.reuse ;  /* 0x0000009a37377220 */ /* 0x080fe20000400000 */
[----:B------:R-:W-:Y:S01]  /*9480*/  F2FP.BF16.F32.PACK_AB R47, RZ, R47 ;  /* 0x0000002fff2f723e */ /* 0x000fe200000010ff */
[----:B------:R-:W-:Y:S01]  /*9490*/  FMUL R56, R56, R154 ;  /* 0x0000009a38387220 */ /* 0x000fe20000400000 */
[----:B------:R-:W-:Y:S01]  /*94a0*/  F2FP.BF16.F32.PACK_AB R48, RZ, R48 ;  /* 0x00000030ff30723e */ /* 0x000fe200000010ff */
[----:B------:R-:W-:Y:S01]  /*94b0*/  @P5 STG.E.U16 desc[UR36][R8.64+0xf0], R148 ;  /* 0x0000f09408005986 */ /* 0x000fe2000c101524 */
[----:B0-----:R-:W-:Y:S01]  /*94c0*/  IADD3 R4, P5, R21, R8, RZ ;  /* 0x0000000815047210 */ /* 0x001fe20007fbe0ff */
[-C--:B------:R-:W-:Y:S01]  /*94d0*/  FMUL R57, R57, R154.reuse ;  /* 0x0000009a39397220 */ /* 0x080fe20000400000 */
[----:B------:R-:W-:Y:S01]  /*94e0*/  F2FP.BF16.F32.PACK_AB R49, RZ, R49 ;  /* 0x00000031ff31723e */ /* 0x000fe200000010ff */
[----:B------:R0:W-:Y:S01]  /*94f0*/  @P3 STG.E.U16 desc[UR36][R8.64+0xf2], R149 ;  /* 0x0000f29508003986 */ /* 0x0001e2000c101524 */
[C---:B------:R-:W-:Y:S01]  /*9500*/  ISETP.GT.AND P3, PT, R0.reuse, RZ, P1 ;  /* 0x000000ff0000720c */ /* 0x040fe20000f64270 */
[----:B------:R-:W-:Y:S01]  /*9510*/  IMAD.X R5, R15, 0x1, R9, P5 ;  /* 0x000000010f057824 */ /* 0x000fe200028e0609 */
[C---:B------:R-:W-:Y:S01]  /*9520*/  ISETP.GT.AND P5, PT, R0.reuse, RZ, P2 ;  /* 0x000000ff0000720c */ /* 0x040fe200017a4270 */
        /* <DEDUP_REMOVED lines=11> */
[----:B0-----:R-:W-:Y:S01]  /*95e0*/  IADD3 R8, P3, R7, R4, RZ ;  /* 0x0000000407087210 */ /* 0x001fe20007f7e0ff */
[----:B------:R-:W-:Y:S01]  /*95f0*/  FMUL R61, R61, R154 ;  /* 0x0000009a3d3d7220 */ /* 0x000fe20000400000 */
[----:B------:R-:W-:Y:S01]  /*9600*/  F2FP.BF16.F32.PACK_AB R53, RZ, R53 ;  /* 0x00000035ff35723e */ /* 0x000fe200000010ff */
[----:B------:R-:W-:Y:S01]  /*9610*/  @P4 STG.E.U16 desc[UR36][R4.64+0x2], R25 ;  /* 0x0000021904004986 */ /* 0x000fe2000c101524 */
[----:B------:R-:W-:Y:S01]  /*9620*/  IADD3 R14, P4, R7, R4, RZ ;  /* 0x00000004070e7210 */ /* 0x000fe20007f9e0ff */
[----:B------:R-:W-:Y:S01]  /*9630*/  IMAD.X R9, R6, 0x1, R5, P3 ;  /* 0x0000000106097824 */ /* 0x000fe200018e0605 */
[----:B------:R-:W-:Y:S01]  /*9640*/  ISETP.GT.AND P3, PT, R0, 0x9, P2 ;  /* 0x000000090000780c */ /* 0x000fe20001764270 */
[-C--:B------:R-:W-:Y:S01]  /*9650*/  FMUL R62, R62, R154.reuse ;  /* 0x0000009a3e3e7220 */ /* 0x080fe20000400000 */
[----:B------:R-:W-:Y:S01]  /*9660*/  IADD3.X R15, R6, R5, RZ, P4, !PT ;  /* 0x00000005060f7210 */ /* 0x000fe200027fe4ff */
[-C--:B------:R-:W-:Y:S01]  /*9670*/  FMUL R63, R63, R154.reuse ;  /* 0x0000009a3f3f7220 */ /* 0x080fe20000400000 */
        /* <DEDUP_REMOVED lines=35> */
[--C-:B------:R-:W-:Y:S01]  /*98b0*/  @P0 IMAD.MOV.U32 R6, RZ, RZ, R12.reuse ;  /* 0x000000ffff060224 */ /* 0x100fe200078e000c */
[----:B------:R-:W-:Y:S01]  /*98c0*/  F2FP.BF16.F32.PACK_AB R63, RZ, R63 ;  /* 0x0000003fff3f723e */ /* 0x000fe200000010ff */
[--C-:B------:R-:W-:Y:S01]  /*98d0*/  @P0 IMAD.MOV.U32 R7, RZ, RZ, R13.reuse ;  /* 0x000000ffff070224 */ /* 0x100fe200078e000d */
[----:B------:R-:W-:Y:S01]  /*98e0*/  F2FP.BF16.F32.PACK_AB R64, RZ, R64 ;  /* 0x00000040ff40723e */ /* 0x000fe200000010ff */
[-C--:B------:R-:W-:Y:S01]  /*98f0*/  FMUL R73, R73, R154.reuse ;  /* 0x0000009a49497220 */ /* 0x080fe20000400000 */
[----:B------:R-:W-:Y:S01]  /*9900*/  F2FP.BF16.F32.PACK_AB R65, RZ, R65 ;  /* 0x00000041ff41723e */ /* 0x000fe200000010ff */
[-C--:B------:R-:W-:Y:S01]  /*9910*/  FMUL R74, R74, R154.reuse ;  /* 0x0000009a4a4a7220 */ /* 0x080fe20000400000 */
[----:B------:R0:W-:Y:S01]  /*9920*/  @P0 STG.E.U16 desc[UR36][R6.64+0x20], R34 ;  /* 0x0000202206000986 */ /* 0x0001e2000c101524 */
        /* <DEDUP_REMOVED lines=11> */
[--C-:B0-----:R-:W-:Y:S01]  /*99e0*/  @P3 IMAD.MOV.U32 R6, RZ, RZ, R12.reuse ;  /* 0x000000ffff063224 */ /* 0x101fe200078e000c */
        /* <DEDUP_REMOVED lines=27> */
[----:B------:R-:W-:Y:S01]  /*9ba0*/  FMUL R87, R87, R154 ;  /* 0x0000009a57577220 */ /* 0x000fe20000400000 */
[----:B------:R-:W-:-:S02]  /*9bb0*/  F2FP.BF16.F32.PACK_AB R80, RZ, R80 ;  /* 0x00000050ff50723e */ /* 0x000fc400000010ff */
[----:B------:R-:W-:Y:S02]  /*9bc0*/  F2FP.BF16.F32.PACK_AB R81, RZ, R81 ;  /* 0x00000051ff51723e */ /* 0x000fe400000010ff */
[----:B------:R-:W-:Y:S02]  /*9bd0*/  F2FP.BF16.F32.PACK_AB R82, RZ, R82 ;  /* 0x00000052ff52723e */ /* 0x000fe400000010ff */
[----:B------:R-:W-:Y:S02]  /*9be0*/  F2FP.BF16.F32.PACK_AB R83, RZ, R83 ;  /* 0x00000053ff53723e */ /* 0x000fe400000010ff */
[----:B------:R-:W-:Y:S01]  /*9bf0*/  F2FP.BF16.F32.PACK_AB R84, RZ, R84 ;  /* 0x00000054ff54723e */ /* 0x000fe200000010ff */
[----:B0-----:R-:W-:Y:S01]  /*9c00*/  @P3 IMAD.MOV.U32 R6, RZ, RZ, R12 ;  /* 0x000000ffff063224 */ /* 0x001fe200078e000c */
[----:B------:R-:W-:Y:S02]  /*9c10*/  @P3 MOV R7, R13 ;  /* 0x0000000d00073202 */ /* 0x000fe40000000f00 */
[----:B------:R-:W-:-:S02]  /*9c20*/  F2FP.BF16.F32.PACK_AB R85, RZ, R85 ;  /* 0x00000055ff55723e */ /* 0x000fc400000010ff */
[----:B------:R-:W-:Y:S01]  /*9c30*/  F2FP.BF16.F32.PACK_AB R86, RZ, R86 ;  /* 0x00000056ff56723e */ /* 0x000fe200000010ff */
[----:B------:R0:W-:Y:S01]  /*9c40*/  @P3 STG.E.U16 desc[UR36][R6.64+0x32], R39 ;  /* 0x0000322706003986 */ /* 0x0001e2000c101524 */
[C---:B------:R-:W-:Y:S02]  /*9c50*/  ISETP.GT.AND P3, PT, R0.reuse, 0x21, P2 ;  /* 0x000000210000780c */ /* 0x040fe40001764270 */
[----:B------:R-:W-:Y:S01]  /*9c60*/  F2FP.BF16.F32.PACK_AB R87, RZ, R87 ;  /* 0x00000057ff57723e */ /* 0x000fe200000010ff */
[----:B------:R-:W-:Y:S01]  /*9c70*/  @P4 STG.E.U16 desc[UR36][R4.64+0x40], R40 ;  /* 0x0000402804004986 */ /* 0x000fe2000c101524 */
[----:B------:R-:W-:-:S03]  /*9c80*/  ISETP.GT.AND P4, PT, R0, 0x28, P1 ;  /* 0x000000280000780c */ /* 0x000fc60000f84270 */
[----:B------:R-:W-:Y:S01]  /*9c90*/  @P5 STG.E.U16 desc[UR36][R4.64+0x42], R41 ;  /* 0x0000422904005986 */ /* 0x000fe2000c101524 */
[----:B------:R-:W-:Y:S01]  /*9ca0*/  ISETP.GT.AND P5, PT, R0, 0x29, P1 ;  /* 0x000000290000780c */ /* 0x000fe20000fa4270 */
[----:B0-----:R-:W-:Y:S02]  /*9cb0*/  @P0 IMAD.MOV.U32 R6, RZ, RZ, R12 ;  /* 0x000000ffff060224 */ /* 0x001fe400078e000c */
[----:B------:R-:W-:-:S05]  /*9cc0*/  @P0 IMAD.MOV.U32 R7, RZ, RZ, R13 ;  /* 0x000000ffff070224 */ /* 0x000fca00078e000d */
[----:B------:R0:W-:Y:S01]  /*9cd0*/  @P0 STG.E.U16 desc[UR36][R6.64+0x40], R42 ;  /* 0x0000402a06000986 */ /* 0x0001e2000c101524 */
[----:B------:R-:W-:Y:S01]  /*9ce0*/  ISETP.GT.AND P0, PT, R0, 0x28, P2 ;  /* 0x000000280000780c */ /* 0x000fe20001704270 */
[----:B0-----:R-:W-:Y:S02]  /*9cf0*/  @P3 IMAD.MOV.U32 R6, RZ, RZ, R12 ;  /* 0x000000ffff063224 */ /* 0x001fe400078e000c */
[----:B------:R-:W-:-:S05]  /*9d00*/  @P3 IMAD.MOV.U32 R7, RZ, RZ, R13 ;  /* 0x000000ffff073224 */ /* 0x000fca00078e000d */
[----:B------:R0:W-:Y:S01]  /*9d10*/  @P3 STG.E.U16 desc[UR36][R6.64+0x42], R43 ;  /* 0x0000422b06003986 */ /* 0x0001e2000c101524 */
[----:B------:R-:W-:-:S03]  /*9d20*/  ISETP.GT.AND P3, PT, R0, 0x29, P2 ;  /* 0x000000290000780c */ /* 0x000fc60001764270 */
        /* <DEDUP_REMOVED lines=15> */
[----:B------:R-:W-:Y:S02]  /*9e20*/  ISETP.GT.AND P5, PT, R0, 0x39, P1 ;  /* 0x000000390000780c */ /* 0x000fe40000fa4270 */
[----:B0-----:R-:W-:Y:S01]  /*9e30*/  @P0 MOV R6, R12 ;  /* 0x0000000c00060202 */ /* 0x001fe20000000f00 */
        /* <DEDUP_REMOVED lines=23> */
[----:B0-----:R-:W-:Y:S01]  /*9fb0*/  @P0 IMAD.MOV.U32 R6, RZ, RZ, R12 ;  /* 0x000000ffff060224 */ /* 0x001fe200078e000c */
[----:B------:R-:W-:-:S05]  /*9fc0*/  @P0 MOV R7, R13 ;  /* 0x0000000d00070202 */ /* 0x000fca0000000f00 */
        /* <DEDUP_REMOVED lines=25> */
[----:B------:R-:W-:Y:S02]  /*a160*/  ISETP.GT.AND P0, PT, R0, 0x58, P2 ;  /* 0x000000580000780c */ /* 0x000fe40001704270 */
[----:B0-----:R-:W-:Y:S01]  /*a170*/  @P3 MOV R6, R12 ;  /* 0x0000000c00063202 */ /* 0x001fe20000000f00 */
        /* <DEDUP_REMOVED lines=23> */
[----:B0-----:R-:W-:Y:S01]  /*a2f0*/  @P3 IMAD.MOV.U32 R6, RZ, RZ, R12 ;  /* 0x000000ffff063224 */ /* 0x001fe200078e000c */
[----:B------:R-:W-:-:S05]  /*a300*/  @P3 MOV R7, R13 ;  /* 0x0000000d00073202 */ /* 0x000fca0000000f00 */
        /* <DEDUP_REMOVED lines=13> */
[C---:B------:R-:W-:Y:S02]  /*a3e0*/  ISETP.GT.AND P3, PT, R0.reuse, 0x78, P1 ;  /* 0x000000780000780c */ /* 0x040fe40000f64270 */
[C---:B------:R-:W-:Y:S01]  /*a3f0*/  ISETP.GT.AND P1, PT, R0.reuse, 0x79, P1 ;  /* 0x000000790000780c */ /* 0x040fe20000f24270 */
[----:B------:R-:W-:Y:S01]  /*a400*/  @P4 STG.E.U16 desc[UR36][R4.64+0xe0], R80 ;  /* 0x0000e05004004986 */ /* 0x000fe2000c101524 */
[----:B------:R-:W-:-:S03]  /*a410*/  ISETP.GT.AND P4, PT, R0, 0x71, P2 ;  /* 0x000000710000780c */ /* 0x000fc60001784270 */
[----:B------:R-:W-:Y:S01]  /*a420*/  @P5 STG.E.U16 desc[UR36][R4.64+0xe2], R81 ;  /* 0x0000e25104005986 */ /* 0x000fe2000c101524 */
[C---:B------:R-:W-:Y:S02]  /*a430*/  ISETP.GT.AND P5, PT, R0.reuse, 0x78, P2 ;  /* 0x000000780000780c */ /* 0x040fe400017a4270 */
[----:B------:R-:W-:Y:S01]  /*a440*/  ISETP.GT.AND P2, PT, R0, 0x79, P2 ;  /* 0x000000790000780c */ /* 0x000fe20001744270 */
[----:B0-----:R-:W-:Y:S02]  /*a450*/  @P0 IMAD.MOV.U32 R6, RZ, RZ, R12 ;  /* 0x000000ffff060224 */ /* 0x001fe400078e000c */
[----:B------:R-:W-:-:S05]  /*a460*/  @P0 IMAD.MOV.U32 R7, RZ, RZ, R13 ;  /* 0x000000ffff070224 */ /* 0x000fca00078e000d */
[----:B------:R0:W-:Y:S02]  /*a470*/  @P0 STG.E.U16 desc[UR36][R6.64+0xe0], R82 ;  /* 0x0000e05206000986 */ /* 0x0001e4000c101524 */
[----:B0-----:R-:W-:Y:S02]  /*a480*/  @P4 IMAD.MOV.U32 R6, RZ, RZ, R12 ;  /* 0x000000ffff064224 */ /* 0x001fe400078e000c */
[----:B------:R-:W-:-:S05]  /*a490*/  @P4 IMAD.MOV.U32 R7, RZ, RZ, R13 ;  /* 0x000000ffff074224 */ /* 0x000fca00078e000d */
[----:B------:R-:W-:Y:S04]  /*a4a0*/  @P4 STG.E.U16 desc[UR36][R6.64+0xe2], R83 ;  /* 0x0000e25306004986 */ /* 0x000fe8000c101524 */
[----:B------:R-:W-:Y:S04]  /*a4b0*/  @P3 STG.E.U16 desc[UR36][R4.64+0xf0], R84 ;  /* 0x0000f05404003986 */ /* 0x000fe8000c101524 */
[----:B------:R0:W-:Y:S02]  /*a4c0*/  @P1 STG.E.U16 desc[UR36][R4.64+0xf2], R85 ;  /* 0x0000f25504001986 */ /* 0x0001e4000c101524 */
[----:B0-----:R-:W-:Y:S01]  /*a4d0*/  @P5 MOV R4, R12 ;  /* 0x0000000c00045202 */ /* 0x001fe20000000f00 */
[----:B------:R-:W-:-:S05]  /*a4e0*/  @P5 IMAD.MOV.U32 R5, RZ, RZ, R13 ;  /* 0x000000ffff055224 */ /* 0x000fca00078e000d */
[----:B------:R0:W-:Y:S04]  /*a4f0*/  @P5 STG.E.U16 desc[UR36][R4.64+0xf0], R86 ;  /* 0x0000f05604005986 */ /* 0x0001e8000c101524 */
[----:B------:R0:W-:Y:S02]  /*a500*/  @P2 STG.E.U16 desc[UR36][R12.64+0xf2], R87 ;  /* 0x0000f2570c002986 */ /* 0x0001e4000c101524 */
.L_x_280:
[----:B------:R-:W-:Y:S05]  /*a510*/  BSYNC B0 ;  /* 0x0000000000007941 */ /* 0x000fea0003800000 */
.L_x_28:
[----:B------:R-:W-:Y:S01]  /*a520*/  ULDC UR4, c[0x0][0xc] ;  /* 0x0000030000047ab9 */ /* 0x000fe20000000800 */
[----:B------:R-:W-:Y:S01]  /*a530*/  ULDC UR5, c[0x0][0x10] ;  /* 0x0000040000057ab9 */ /* 0x000fe20000000800 */
[----:B0-----:R-:W0:Y:S01]  /*a540*/  LDC R3, c[0x0][0x14] ;  /* 0x00000500ff037b82 */ /* 0x001e220000000800 */
[----:B------:R-:W-:Y:S01]  /*a550*/  UIMAD.WIDE.U32 UR4, UR4, UR5, URZ ;  /* 0x00000005040472a5 */ /* 0x000fe2000f8e003f */
[----:B------:R-:W-:Y:S01]  /*a560*/  PRMT R0, RZ, 0x7610, R0 ;  /* 0x00007610ff007816 */ /* 0x000fe20000000000 */
[----:B------:R-:W-:Y:S02]  /*a570*/  IMAD.MOV.U32 R153, RZ, RZ, -0x1 ;  /* 0xffffffffff997424 */ /* 0x000fe400078e00ff */
[----:B------:R-:W-:Y:S02]  /*a580*/  IMAD.MOV.U32 R23, RZ, RZ, -0x1 ;  /* 0xffffffffff177424 */ /* 0x000fe400078e00ff */
[----:B0-----:R-:W-:-:S04]  /*a590*/  IMAD.WIDE.U32 R16, R3, UR4, R16 ;  /* 0x0000000403107c25 */ /* 0x001fc8000f8e0010 */
[----:B------:R-:W-:Y:S01]  /*a5a0*/  IMAD R3, R3, UR5, RZ ;  /* 0x0000000503037c24 */ /* 0x000fe2000f8e02ff */
[----:B------:R-:W-:Y:S02]  /*a5b0*/  ULDC.64 UR4, c[0x0][0x650] ;  /* 0x0001940000047ab9 */ /* 0x000fe40000000a00 */
[----:B------:R-:W-:Y:S01]  /*a5c0*/  ISETP.GE.U32.AND P0, PT, R16, UR4, PT ;  /* 0x0000000410007c0c */ /* 0x000fe2000bf06070 */
[----:B------:R-:W-:-:S05]  /*a5d0*/  IMAD.IADD R17, R17, 0x1, R3 ;  /* 0x0000000111117824 */ /* 0x000fca00078e0203 */
[----:B------:R-:W-:-:S13]  /*a5e0*/  ISETP.GE.U32.AND.EX P0, PT, R17, UR5, PT, P0 ;  /* 0x0000000511007c0c */ /* 0x000fda000bf06100 */
[----:B------:R-:W-:Y:S05]  /*a5f0*/  @P0 BRA `(.L_x_281) ;  /* 0x0000000400640947 */ /* 0x000fea0003800000 */
[----:B------:R-:W0:Y:S01]  /*a600*/  S2R R12, SR_CTAID.X ;  /* 0x00000000000c7919 */ /* 0x000e220000002500 */
[----:B-12---:R-:W1:Y:S01]  /*a610*/  LDC.64 R10, c[0x0][0x628] ;  /* 0x00018a00ff0a7b82 */ /* 0x006e620000000a00 */
[----:B------:R-:W-:Y:S01]  /*a620*/  ULDC UR4, c[0x0][0x150] ;  /* 0x0000540000047ab9 */ /* 0x000fe20000000800 */
[----:B------:R-:W-:Y:S01]  /*a630*/  IMAD.MOV.U32 R8, RZ, RZ, R16 ;  /* 0x000000ffff087224 */ /* 0x000fe200078e0010 */
[----:B------:R-:W2:Y:S01]  /*a640*/  S2R R24, SR_CTAID.Y ;  /* 0x0000000000187919 */ /* 0x000ea20000002600 */
[----:B------:R-:W-:-:S04]  /*a650*/  IMAD.MOV.U32 R9, RZ, RZ, R17 ;  /* 0x000000ffff097224 */ /* 0x000fc800078e0011 */
[----:B------:R-:W2:Y:S08]  /*a660*/  LDC R21, c[0x0][0x144] ;  /* 0x00005100ff157b82 */ /* 0x000eb00000000800 */
[----:B------:R-:W2:Y:S08]  /*a670*/  LDC R0, c[0x0][0x630] ;  /* 0x00018c00ff007b82 */ /* 0x000eb00000000800 */
[----:B------:R-:W2:Y:S01]  /*a680*/  LDC.64 R14, c[0x0][0x620] ;  /* 0x00018800ff0e7b82 */ /* 0x000ea20000000a00 */
[----:B-1----:R-:W-:-:S04]  /*a690*/  ISETP.NE.U32.AND P0, PT, R10, RZ, PT ;  /* 0x000000ff0a00720c */ /* 0x002fc80003f05070 */
[----:B------:R-:W-:Y:S02]  /*a6a0*/  ISETP.NE.AND.EX P0, PT, R11, RZ, PT, P0 ;  /* 0x000000ff0b00720c */ /* 0x000fe40003f05300 */
[----:B0-----:R-:W-:-:S05]  /*a6b0*/  I2FP.F32.U32 R3, R12 ;  /* 0x0000000c00037245 */ /* 0x001fca0000201000 */
[----:B------:R-:W-:-:S04]  /*a6c0*/  FMUL R3, R3, UR4 ;  /* 0x0000000403037c20 */ /* 0x000fc80008400000 */
[----:B------:R0:W1:Y:S02]  /*a6d0*/  F2I.U32.TRUNC.NTZ R20, R3 ;  /* 0x0000000300147305 */ /* 0x000064000020f000 */
[----:B------:R-:W-:Y:S05]  /*a6e0*/  @!P0 BRA `(.L_x_282) ;  /* 0x0000000000288947 */ /* 0x000fea0003800000 */
[----:B0-----:R-:W0:Y:S02]  /*a6f0*/  LDC R3, c[0x0][0x634] ;  /* 0x00018d00ff037b82 */ /* 0x001e240000000800 */
[----:B0-----:R-:W-:-:S05]  /*a700*/  IADD3 R3, P0, R16, R3, RZ ;  /* 0x0000000310037210 */ /* 0x001fca0007f1e0ff */
[----:B------:R-:W-:-:S04]  /*a710*/  IMAD.X R13, RZ, RZ, R17, P0 ;  /* 0x000000ffff0d7224 */ /* 0x000fc800000e0611 */
[----:B------:R-:W-:-:S04]  /*a720*/  IMAD.WIDE.U32 R4, R13, R10, RZ ;  /* 0x0000000a0d047225 */ /* 0x000fc800078e00ff */
[----:B------:R-:W-:-:S04]  /*a730*/  IMAD.WIDE.U32 R6, P0, R3, R11, R4 ;  /* 0x0000000b03067225 */ /* 0x000fc80007800004 */
[----:B------:R-:W-:Y:S01]  /*a740*/  IMAD.WIDE.U32 R4, R3, R10, RZ ;  /* 0x0000000a03047225 */ /* 0x000fe200078e00ff */
[----:B------:R-:W-:-:S03]  /*a750*/  MOV R8, R7 ;  /* 0x0000000700087202 */ /* 0x000fc60000000f00 */
[----:B------:R-:W-:Y:S01]  /*a760*/  IMAD.X R9, RZ, RZ, RZ, P0 ;  /* 0x000000ffff097224 */ /* 0x000fe200000e06ff */
[----:B------:R-:W-:-:S05]  /*a770*/  IADD3 RZ, P0, R5, R6, RZ ;  /* 0x0000000605ff7210 */ /* 0x000fca0007f1e0ff */
[----:B------:R-:W-:-:S08]  /*a780*/  IMAD.WIDE.U32.X R8, R13, R11, R8, P0 ;  /* 0x0000000b0d087225 */ /* 0x000fd000000e0408 */
.L_x_282:
[----:B------:R-:W3:Y:S01]  /*a790*/  LDC.64 R28, c[0x0][0x640] ;  /* 0x00019000ff1c7b82 */ /* 0x000ee20000000a00 */
[-CC-:B--2---:R-:W-:Y:S01]  /*a7a0*/  SHF.R.U64 R23, R8, R0.reuse, R9.reuse ;  /* 0x0000000008177219 */ /* 0x184fe20000001209 */
[----:B-1----:R-:W-:Y:S01]  /*a7b0*/  IMAD.MOV R20, RZ, RZ, -R20 ;  /* 0x000000ffff147224 */ /* 0x002fe200078e0a14 */
[----:B------:R-:W-:Y:S01]  /*a7c0*/  SHF.R.U32.HI R0, RZ, R0, R9 ;  /* 0x00000000ff007219 */ /* 0x000fe20000011609 */
[----:B------:R-:W-:Y:S01]  /*a7d0*/  ULDC UR4, c[0x0][0x154] ;  /* 0x0000550000047ab9 */ /* 0x000fe20000000800 */
[----:B0-----:R-:W-:Y:S01]  /*a7e0*/  IADD3 R3, P0, RZ, -R23, RZ ;  /* 0x80000017ff037210 */ /* 0x001fe20007f1e0ff */
[----:B------:R-:W-:Y:S02]  /*a7f0*/  IMAD R21, R21, R20, R12 ;  /* 0x0000001415157224 */ /* 0x000fe400078e020c */
[----:B------:R-:W0:Y:S01]  /*a800*/  LDC R6, c[0x0][0x618] ;  /* 0x00018600ff067b82 */ /* 0x000e220000000800 */
[----:B------:R-:W-:Y:S02]  /*a810*/  IMAD.MOV.U32 R7, RZ, RZ, 0x1 ;  /* 0x00000001ff077424 */ /* 0x000fe400078e00ff */
[----:B------:R-:W-:-:S04]  /*a820*/  IMAD.X R5, RZ, RZ, ~R0, P0 ;  /* 0x000000ffff057224 */ /* 0x000fc800000e0e00 */
[-C--:B------:R-:W-:Y:S01]  /*a830*/  IMAD R0, R5, R14.reuse, RZ ;  /* 0x0000000e05007224 */ /* 0x080fe200078e02ff */
[----:B------:R-:W1:Y:S01]  /*a840*/  LDC R8, c[0x0][0x608] ;  /* 0x00018200ff087b82 */ /* 0x000e620000000800 */
[----:B------:R-:W-:-:S04]  /*a850*/  IMAD.WIDE.U32 R4, R3, R14, R16 ;  /* 0x0000000e03047225 */ /* 0x000fc800078e0010 */
[----:B------:R-:W-:Y:S01]  /*a860*/  IMAD R3, R3, R15, R0 ;  /* 0x0000000f03037224 */ /* 0x000fe200078e0200 */
[----:B------:R-:W-:Y:S02]  /*a870*/  I2FP.F32.U32 R0, R24 ;  /* 0x0000001800007245 */ /* 0x000fe40000201000 */
[----:B------:R-:W2:Y:S01]  /*a880*/  LDC R26, c[0x0][0x658] ;  /* 0x00019600ff1a7b82 */ /* 0x000ea20000000800 */
[----:B------:R-:W-:Y:S01]  /*a890*/  IMAD.IADD R3, R5, 0x1, R3 ;  /* 0x0000000105037824 */ /* 0x000fe200078e0203 */
[----:B---3--:R-:W-:Y:S01]  /*a8a0*/  ISETP.NE.U32.AND P0, PT, R28, RZ, PT ;  /* 0x000000ff1c00720c */ /* 0x008fe20003f05070 */
[----:B------:R-:W-:Y:S01]  /*a8b0*/  FMUL R0, R0, UR4 ;  /* 0x0000000400007c20 */ /* 0x000fe20008400000 */
[----:B------:R-:W-:Y:S02]  /*a8c0*/  IMAD.MOV.U32 R5, RZ, RZ, -0x1 ;  /* 0xffffffffff057424 */ /* 0x000fe400078e00ff */
[----:B------:R-:W-:Y:S01]  /*a8d0*/  ISETP.NE.AND.EX P0, PT, R29, RZ, PT, P0 ;  /* 0x000000ff1d00720c */ /* 0x000fe20003f05300 */
[----:B------:R3:W2:Y:S01]  /*a8e0*/  F2I.U32.TRUNC.NTZ R13, R0 ;  /* 0x00000000000d7305 */ /* 0x0006a2000020f000 */
[----:B------:R-:W3:Y:S01]  /*a8f0*/  LDC R15, c[0x0][0x148] ;  /* 0x00005200ff0f7b82 */ /* 0x000ee20000000800 */
[----:B0-----:R-:W-:-:S02]  /*a900*/  SHF.R.U64 R12, R4, R6, R3 ;  /* 0x00000006040c7219 */ /* 0x001fc40000001203 */
[----:B------:R-:W-:-:S05]  /*a910*/  SHF.R.U32.HI R3, RZ, R6, R3 ;  /* 0x00000006ff037219 */ /* 0x000fca0000011603 */
[----:B------:R-:W0:Y:S01]  /*a920*/  LDC R20, c[0x0][0x600] ;  /* 0x00018000ff147b82 */ /* 0x000e220000000800 */
[-CC-:B-1----:R-:W-:Y:S02]  /*a930*/  SHF.R.U64 R10, R12, R8.reuse, R3.reuse ;  /* 0x000000080c0a7219 */ /* 0x182fe40000001203 */
[----:B------:R-:W-:-:S05]  /*a940*/  SHF.R.U32.HI R3, RZ, R8, R3 ;  /* 0x00000008ff037219 */ /* 0x000fca0000011603 */
[----:B------:R-:W1:Y:S01]  /*a950*/  LDC R27, c[0x0][0x648] ;  /* 0x00019200ff1b7b82 */ /* 0x000e620000000800 */
[-C--:B--2---:R-:W-:Y:S02]  /*a960*/  SHF.L.U32 R4, R5, R26.reuse, RZ ;  /* 0x0000001a05047219 */ /* 0x084fe400000006ff */
[--C-:B------:R-:W-:Y:S02]  /*a970*/  SHF.R.U64 R14, R10, R26, R3.reuse ;  /* 0x0000001a0a0e7219 */ /* 0x100fe40000001203 */
[----:B------:R-:W-:Y:S02]  /*a980*/  LOP3.LUT R25, RZ, R4, RZ, 0x33, !PT ;  /* 0x00000004ff197212 */ /* 0x000fe400078e33ff */
[-C--:B------:R-:W-:Y:S01]  /*a990*/  SHF.R.U32.HI R5, RZ, R26.reuse, R3 ;  /* 0x0000001aff057219 */ /* 0x080fe20000011603 */
[----:B------:R-:W2:Y:S01]  /*a9a0*/  LDC R30, c[0x0][0x638] ;  /* 0x00018e00ff1e7b82 */ /* 0x000ea20000000800 */
[----:B------:R-:W-:Y:S01]  /*a9b0*/  SHF.L.U32 R152, R7, R26, RZ ;  /* 0x0000001a07987219 */ /* 0x000fe200000006ff */
[----:B------:R-:W-:-:S06]  /*a9c0*/  IMAD.MOV.U32 R4, RZ, RZ, R14 ;  /* 0x000000ffff047224 */ /* 0x000fcc00078e000e */
[----:B------:R-:W0:Y:S01]  /*a9d0*/  LDC R31, c[0x0][0x610] ;  /* 0x00018400ff1f7b82 */ /* 0x000e220000000800 */
[----:B------:R-:W-:Y:S05]  /*a9e0*/  @!P0 BRA `(.L_x_283) ;  /* 0x0000000000288947 */ /* 0x000fea0003800000 */
[----:B------:R-:W4:Y:S02]  /*a9f0*/  LDC R3, c[0x0][0x64c] ;  /* 0x00019300ff037b82 */ /* 0x000f240000000800 */
[----:B----4-:R-:W-:-:S05]  /*aa00*/  IADD3 R3, P0, R14, R3, RZ ;  /* 0x000000030e037210 */ /* 0x010fca0007f1e0ff */
        /* <DEDUP_REMOVED lines=8> */
.L_x_283:
[----:B------:R-:W-:Y:S01]  /*aa90*/  ISETP.NE.AND P0, PT, R2, 0x1, PT ;  /* 0x000000010200780c */ /* 0x000fe20003f05270 */
[----:B0-----:R-:W-:Y:S01]  /*aaa0*/  VIADD R7, R20, 0xffffffff ;  /* 0xffffffff14077836 */ /* 0x001fe20000000000 */
[----:B-1-3--:R-:W-:Y:S01]  /*aab0*/  SHF.R.U64 R0, R4, R27, R5 ;  /* 0x0000001b04007219 */ /* 0x00afe20000001205 */
[----:B------:R-:W-:Y:S01]  /*aac0*/  IMAD.MOV R13, RZ, RZ, -R13 ;  /* 0x000000ffff0d7224 */ /* 0x000fe200078e0a0d */
[----:B------:R-:W-:Y:S01]  /*aad0*/  LOP3.LUT R5, R10, R25, RZ, 0xc0, !PT ;  /* 0x000000190a057212 */ /* 0x000fe200078ec0ff */
[----:B------:R-:W-:Y:S02]  /*aae0*/  IMAD.MOV.U32 R4, RZ, RZ, 0x1 ;  /* 0x00000001ff047424 */ /* 0x000fe400078e00ff */
[----:B------:R-:W-:Y:S02]  /*aaf0*/  IMAD.MOV R3, RZ, RZ, -R0 ;  /* 0x000000ffff037224 */ /* 0x000fe400078e0a00 */
[----:B------:R-:W-:Y:S01]  /*ab00*/  IMAD R152, R152, R0, R5 ;  /* 0x0000000098987224 */ /* 0x000fe200078e0205 */
[----:B------:R-:W-:Y:S01]  /*ab10*/  LOP3.LUT R5, R12, R7, RZ, 0xc0, !PT ;  /* 0x000000070c057212 */ /* 0x000fe200078ec0ff */
[----:B--2---:R-:W-:-:S02]  /*ab20*/  IMAD R0, R3, R30, R14 ;  /* 0x0000001e03007224 */ /* 0x004fc400078e020e */
[----:B------:R-:W-:Y:S02]  /*ab30*/  @P0 IMAD R21, R15, R13, R24 ;  /* 0x0000000d0f150224 */ /* 0x000fe400078e0218 */
[----:B------:R-:W-:Y:S01]  /*ab40*/  IMAD R3, R0, R20, R5 ;  /* 0x0000001400037224 */ /* 0x000fe200078e0205 */
[----:B------:R-:W-:Y:S01]  /*ab50*/  PRMT R0, R4, 0x7610, R0 ;  /* 0x0000761004007816 */ /* 0x000fe20000000000 */
[----:B------:R-:W-:-:S05]  /*ab60*/  IMAD R152, R152, R31, R21 ;  /* 0x0000001f98987224 */ /* 0x000fca00078e0215 */
[----:B------:R-:W-:Y:S02]  /*ab70*/  SEL R153, R3, R152, !P0 ;  /* 0x0000009803997207 */ /* 0x000fe40004000000 */
[----:B------:R-:W-:-:S07]  /*ab80*/  SEL R152, R152, R3, !P0 ;  /* 0x0000000398987207 */ /* 0x000fce0004000000 */
.L_x_281:
[----:B------:R-:W-:-:S13]  /*ab90*/  LOP3.LUT P0, RZ, R0, 0xff, RZ, 0xc0, !PT ;  /* 0x000000ff00ff7812 */ /* 0x000fda000780c0ff */
[----:B------:R-:W-:Y:S05]  /*aba0*/  @P0 BRA `(.L_x_284) ;  /* 0xffffff6000e00947 */ /* 0x000fea000383ffff */
[----:B------:R-:W-:Y:S05]  /*abb0*/  EXIT ;  /* 0x000000000000794d */ /* 0x000fea0003800000 */
.L_x_3:
[----:B0-----:R-:W-:Y:S01]  /*abc0*/  ULDC.64 UR4, c[0x0][0x650] ;  /* 0x0001940000047ab9 */ /* 0x001fe20000000a00 */
[----:B------:R-:W-:Y:S01]  /*abd0*/  PRMT R6, RZ, 0x7610, R6 ;  /* 0x00007610ff067816 */ /* 0x000fe20000000006 */
[----:B------:R-:W-:Y:S01]  /*abe0*/  IMAD.MOV.U32 R7, RZ, RZ, -0x1 ;  /* 0xffffffffff077424 */ /* 0x000fe200078e00ff */
[----:B------:R-:W-:Y:S01]  /*abf0*/  ISETP.GE.U32.AND P0, PT, R16, UR4, PT ;  /* 0x0000000410007c0c */ /* 0x000fe2000bf06070 */
[----:B------:R-:W-:Y:S02]  /*ac00*/  IMAD.MOV.U32 R9, RZ, RZ, -0x1 ;  /* 0xffffffffff097424 */ /* 0x000fe400078e00ff */
[----:B------:R-:W-:Y:S01]  /*ac10*/  IMAD.MOV.U32 R8, RZ, RZ, -0x1 ;  /* 0xffffffffff087424 */ /* 0x000fe200078e00ff */
[----:B------:R-:W-:-:S13]  /*ac20*/  ISETP.GE.U32.AND.EX P0, PT, R17, UR5, PT, P0 ;  /* 0x0000000511007c0c */ /* 0x000fda000bf06100 */
[----:B------:R-:W-:Y:S05]  /*ac30*/  @P0 BRA `(.L_x_285) ;  /* 0x00000004005c0947 */ /* 0x000fea0003800000 */
[----:B------:R-:W0:Y:S01]  /*ac40*/  LDC.64 R12, c[0x0][0x628] ;  /* 0x00018a00ff0c7b82 */ /* 0x000e220000000a00 */
[----:B------:R-:W-:Y:S01]  /*ac50*/  IMAD.MOV.U32 R10, RZ, RZ, R16 ;  /* 0x000000ffff0a7224 */ /* 0x000fe200078e0010 */
[----:B------:R-:W-:-:S06]  /*ac60*/  MOV R11, R17 ;  /* 0x00000011000b7202 */ /* 0x000fcc0000000f00 */
        /* <DEDUP_REMOVED lines=15> */
.L_x_286:
[--C-:B------:R-:W-:Y:S01]  /*ad60*/  SHF.R.U64 R12, R10, R14, R11.reuse ;  /* 0x0000000e0a0c7219 */ /* 0x100fe2000000120b */
[----:B------:R-:W0:Y:S01]  /*ad70*/  LDC R22, c[0x0][0x618] ;  /* 0x00018600ff167b82 */ /* 0x000e220000000800 */
[----:B------:R-:W-:Y:S01]  /*ad80*/  I2FP.F32.U32 R6, R4 ;  /* 0x0000000400067245 */ /* 0x000fe20000201000 */
[----:B------:R-:W-:Y:S01]  /*ad90*/  ULDC UR4, c[0x0][0x150] ;  /* 0x0000540000047ab9 */ /* 0x000fe20000000800 */
[----:B------:R-:W-:Y:S02]  /*ada0*/  SHF.R.U32.HI R5, RZ, R14, R11 ;  /* 0x0000000eff057219 */ /* 0x000fe4000001160b */
[----:B------:R-:W-:Y:S01]  /*adb0*/  IADD3 R9, P0, RZ, -R12, RZ ;  /* 0x8000000cff097210 */ /* 0x000fe20007f1e0ff */
[----:B------:R-:W-:Y:S01]  /*adc0*/  FMUL R11, R6, UR4 ;  /* 0x00000004060b7c20 */ /* 0x000fe20008400000 */
[----:B------:R-:W-:Y:S01]  /*add0*/  ULDC UR4, c[0x0][0x154] ;  /* 0x0000550000047ab9 */ /* 0x000fe20000000800 */
[----:B------:R-:W1:Y:S02]  /*ade0*/  LDC.64 R24, c[0x0][0x640] ;  /* 0x00019000ff187b82 */ /* 0x000e640000000a00 */
[----:B------:R-:W-:-:S02]  /*adf0*/  IMAD.X R5, RZ, RZ, ~R5, P0 ;  /* 0x000000ffff057224 */ /* 0x000fc400000e0e05 */
[----:B------:R-:W2:Y:S01]  /*ae00*/  F2I.U32.TRUNC.NTZ R11, R11 ;  /* 0x0000000b000b7305 */ /* 0x000ea2000020f000 */
[----:B------:R-:W-:-:S03]  /*ae10*/  IMAD.WIDE.U32 R6, R9, R20, R16 ;  /* 0x0000001409067225 */ /* 0x000fc600078e0010 */
[----:B------:R-:W3:Y:S01]  /*ae20*/  LDC R13, c[0x0][0x144] ;  /* 0x00005100ff0d7b82 */ /* 0x000ee20000000800 */
[----:B------:R-:W-:-:S04]  /*ae30*/  IMAD R8, R5, R20, RZ ;  /* 0x0000001405087224 */ /* 0x000fc800078e02ff */
[----:B------:R-:W-:Y:S02]  /*ae40*/  IMAD R5, R9, R21, R8 ;  /* 0x0000001509057224 */ /* 0x000fe400078e0208 */
[----:B------:R-:W-:Y:S01]  /*ae50*/  IMAD.MOV.U32 R8, RZ, RZ, -0x1 ;  /* 0xffffffffff087424 */ /* 0x000fe200078e00ff */
[----:B------:R-:W4:Y:S01]  /*ae60*/  LDC R14, c[0x0][0x608] ;  /* 0x00018200ff0e7b82 */ /* 0x000f220000000800 */
[----:B------:R-:W-:Y:S01]  /*ae70*/  IMAD.IADD R5, R7, 0x1, R5 ;  /* 0x0000000107057824 */ /* 0x000fe200078e0205 */
[----:B------:R-:W-:-:S04]  /*ae80*/  I2FP.F32.U32 R7, R3 ;  /* 0x0000000300077245 */ /* 0x000fc80000201000 */
[-C--:B0-----:R-:W-:Y:S01]  /*ae90*/  SHF.R.U64 R10, R6, R22.reuse, R5 ;  /* 0x00000016060a7219 */ /* 0x081fe20000001205 */
[----:B--2---:R-:W-:Y:S01]  /*aea0*/  IMAD.MOV R6, RZ, RZ, -R11 ;  /* 0x000000ffff067224 */ /* 0x004fe200078e0a0b */
[----:B------:R-:W0:Y:S01]  /*aeb0*/  LDC R9, c[0x0][0x658] ;  /* 0x00019600ff097b82 */ /* 0x000e220000000800 */
[----:B-1----:R-:W-:Y:S01]  /*aec0*/  ISETP.NE.U32.AND P0, PT, R24, RZ, PT ;  /* 0x000000ff1800720c */ /* 0x002fe20003f05070 */
[----:B------:R-:W-:Y:S01]  /*aed0*/  FMUL R7, R7, UR4 ;  /* 0x0000000407077c20 */ /* 0x000fe20008400000 */
[----:B------:R-:W-:Y:S02]  /*aee0*/  SHF.R.U32.HI R5, RZ, R22, R5 ;  /* 0x00000016ff057219 */ /* 0x000fe40000011605 */
[----:B------:R-:W-:-:S03]  /*aef0*/  ISETP.NE.AND.EX P0, PT, R25, RZ, PT, P0 ;  /* 0x000000ff1900720c */ /* 0x000fc60003f05300 */
[----:B------:R-:W1:Y:S01]  /*af00*/  LDC R20, c[0x0][0x148] ;  /* 0x00005200ff147b82 */ /* 0x000e620000000800 */
[----:B---3--:R-:W-:Y:S02]  /*af10*/  IMAD R23, R13, R6, R4 ;  /* 0x000000060d177224 */ /* 0x008fe400078e0204 */
[----:B------:R-:W-:-:S05]  /*af20*/  IMAD.MOV.U32 R6, RZ, RZ, 0x1 ;  /* 0x00000001ff067424 */ /* 0x000fca00078e00ff */
[----:B------:R-:W2:Y:S01]  /*af30*/  LDC R21, c[0x0][0x600] ;  /* 0x00018000ff157b82 */ /* 0x000ea20000000800 */
[-CC-:B----4-:R-:W-:Y:S02]  /*af40*/  SHF.R.U64 R13, R10, R14.reuse, R5.reuse ;  /* 0x0000000e0a0d7219 */ /* 0x190fe40000001205 */
[----:B------:R-:W-:Y:S02]  /*af50*/  SHF.R.U32.HI R4, RZ, R14, R5 ;  /* 0x0000000eff047219 */ /* 0x000fe40000011605 */
[----:B------:R3:W4:Y:S03]  /*af60*/  F2I.U32.TRUNC.NTZ R14, R7 ;  /* 0x00000007000e7305 */ /* 0x000726000020f000 */
[----:B------:R-:W1:Y:S01]  /*af70*/  LDC R26, c[0x0][0x648] ;  /* 0x00019200ff1a7b82 */ /* 0x000e620000000800 */
[-C--:B0-----:R-:W-:Y:S02]  /*af80*/  SHF.L.U32 R8, R8, R9.reuse, RZ ;  /* 0x0000000908087219 */ /* 0x081fe400000006ff */
[----:B------:R-:W-:-:S02]  /*af90*/  SHF.R.U64 R15, R13, R9, R4 ;  /* 0x000000090d0f7219 */ /* 0x000fc40000001204 */
[-C--:B------:R-:W-:Y:S02]  /*afa0*/  SHF.R.U32.HI R5, RZ, R9.reuse, R4 ;  /* 0x00000009ff057219 */ /* 0x080fe40000011604 */
[----:B------:R-:W-:Y:S01]  /*afb0*/  SHF.L.U32 R22, R6, R9, RZ ;  /* 0x0000000906167219 */ /* 0x000fe200000006ff */
[----:B------:R-:W0:Y:S01]  /*afc0*/  LDC R27, c[0x0][0x638] ;  /* 0x00018e00ff1b7b82 */ /* 0x000e220000000800 */
[----:B------:R-:W-:Y:S02]  /*afd0*/  LOP3.LUT R28, RZ, R8, RZ, 0x33, !PT ;  /* 0x00000008ff1c7212 */ /* 0x000fe400078e33ff */
[----:B------:R-:W-:-:S05]  /*afe0*/  MOV R4, R15 ;  /* 0x0000000f00047202 */ /* 0x000fca0000000f00 */
        /* <DEDUP_REMOVED lines=12> */
.L_x_287:
[----:B------:R-:W-:Y:S01]  /*b0b0*/  ISETP.NE.AND P0, PT, R2, 0x1, PT ;  /* 0x000000010200780c */ /* 0x000fe20003f05270 */
[----:B--2---:R-:W-:Y:S01]  /*b0c0*/  VIADD R7, R21, 0xffffffff ;  /* 0xffffffff15077836 */ /* 0x004fe20000000000 */
[----:B-1----:R-:W-:Y:S01]  /*b0d0*/  SHF.R.U64 R5, R4, R26, R5 ;  /* 0x0000001a04057219 */ /* 0x002fe20000001205 */
[----:B------:R-:W-:Y:S01]  /*b0e0*/  IMAD.MOV R14, RZ, RZ, -R14 ;  /* 0x000000ffff0e7224 */ /* 0x000fe200078e0a0e */
[----:B------:R-:W-:Y:S01]  /*b0f0*/  LOP3.LUT R4, R13, R28, RZ, 0xc0, !PT ;  /* 0x0000001c0d047212 */ /* 0x000fe200078ec0ff */
[----:B------:R-:W-:Y:S01]  /*b100*/  IMAD.MOV.U32 R8, RZ, RZ, R12 ;  /* 0x000000ffff087224 */ /* 0x000fe200078e000c */
[----:B------:R-:W-:Y:S01]  /*b110*/  LOP3.LUT R10, R10, R7, RZ, 0xc0, !PT ;  /* 0x000000070a0a7212 */ /* 0x000fe200078ec0ff */
[----:B------:R-:W-:Y:S02]  /*b120*/  IMAD.MOV R6, RZ, RZ, -R5 ;  /* 0x000000ffff067224 */ /* 0x000fe400078e0a05 */
[----:B------:R-:W-:-:S04]  /*b130*/  IMAD R4, R22, R5, R4 ;  /* 0x0000000516047224 */ /* 0x000fc800078e0204 */
[----:B------:R-:W-:Y:S02]  /*b140*/  @P0 IMAD R23, R20, R14, R3 ;  /* 0x0000000e14170224 */ /* 0x000fe400078e0203 */
[----:B0-----:R-:W-:Y:S02]  /*b150*/  IMAD R3, R6, R27, R15 ;  /* 0x0000001b06037224 */ /* 0x001fe400078e020f */
[----:B------:R-:W-:Y:S02]  /*b160*/  IMAD R7, R4, R29, R23 ;  /* 0x0000001d04077224 */ /* 0x000fe400078e0217 */
[----:B------:R-:W-:Y:S02]  /*b170*/  IMAD R4, R3, R21, R10 ;  /* 0x0000001503047224 */ /* 0x000fe400078e020a */
[----:B------:R-:W-:-:S03]  /*b180*/  IMAD.MOV.U32 R6, RZ, RZ, 0x1 ;  /* 0x00000001ff067424 */ /* 0x000fc600078e00ff */
[----:B------:R-:W-:Y:S02]  /*b190*/  SEL R9, R4, R7, !P0 ;  /* 0x0000000704097207 */ /* 0x000fe40004000000 */
[----:B------:R-:W-:-:S07]  /*b1a0*/  SEL R7, R7, R4, !P0 ;  /* 0x0000000407077207 */ /* 0x000fce0004000000 */
.L_x_285:
[----:B------:R-:W-:-:S08]  /*b1b0*/  NOP ;  /* 0x0000000000007918 */ /* 0x000fd00000000000 */
[----:B------:R-:W0:-:S00]  /*b1c0*/  USETMAXREG.DEALLOC.CTAPOOL 0x28 ;  /* 0x00000028000079c8 */ /* 0x000e0000080e0500 */
[----:B0-----:R-:W-:-:S13]  /*b1d0*/  ISETP.NE.AND P0, PT, R0, RZ, PT ;  /* 0x000000ff0000720c */ /* 0x001fda0003f05270 */
[----:B------:R-:W-:Y:S05]  /*b1e0*/  @P0 EXIT ;  /* 0x000000000000094d */ /* 0x000fea0003800000 */
[----:B------:R-:W-:Y:S01]  /*b1f0*/  LOP3.LUT P0, RZ, R6, 0xff, RZ, 0xc0, !PT ;  /* 0x000000ff06ff7812 */ /* 0x000fe2000780c0ff */
[----:B------:R-:W-:Y:S01]  /*b200*/  IMAD.MOV.U32 R0, RZ, RZ, RZ ;  /* 0x000000ffff007224 */ /* 0x000fe200078e00ff */
[----:B------:R-:W-:-:S11]  /*b210*/  MOV R3, 0x1 ;  /* 0x0000000100037802 */ /* 0x000fd60000000f00 */
[----:B------:R-:W-:Y:S05]  /*b220*/  @!P0 BRA `(.L_x_288) ;  /* 0x0000000c008c8947 */ /* 0x000fea0003800000 */
[----:B------:R-:W0:Y:S01]  /*b230*/  LDC R0, c[0x0][0x28c] ;  /* 0x0000a300ff007b82 */ /* 0x000e220000000800 */
[----:B------:R-:W-:Y:S01]  /*b240*/  ULDC UR5, c[0x0][0x658] ;  /* 0x0001960000057ab9 */ /* 0x000fe20000000800 */
[----:B------:R-:W-:Y:S01]  /*b250*/  UMOV UR7, 0xffffffff ;  /* 0xffffffff00077882 */ /* 0x000fe20000000000 */
[----:B------:R-:W-:Y:S01]  /*b260*/  ULDC UR6, c[0x0][0xc] ;  /* 0x0000030000067ab9 */ /* 0x000fe20000000800 */
[----:B------:R-:W-:Y:S01]  /*b270*/  USHF.L.U32 UR9, UR7, UR5, URZ ;  /* 0x0000000507097299 */ /* 0x000fe2000800063f */
[C---:B------:R-:W-:Y:S01]  /*b280*/  LOP3.LUT P2, RZ, R18.reuse, 0x7f, RZ, 0xc0, !PT ;  /* 0x0000007f12ff7812 */ /* 0x040fe2000784c0ff */
[----:B------:R-:W-:Y:S01]  /*b290*/  UMOV UR8, 0x1 ;  /* 0x0000000100087882 */ /* 0x000fe20000000000 */
[----:B------:R-:W-:Y:S01]  /*b2a0*/  ULDC UR7, c[0x0][0x10] ;  /* 0x0000040000077ab9 */ /* 0x000fe20000000800 */
[----:B------:R-:W-:Y:S01]  /*b2b0*/  LOP3.LUT P0, RZ, R18, 0x1f, RZ, 0xc0, !PT ;  /* 0x0000001f12ff7812 */ /* 0x000fe2000780c0ff */
[----:B------:R-:W-:Y:S01]  /*b2c0*/  UIMAD.WIDE.U32 UR6, UR6, UR7, URZ ;  /* 0x00000007060672a5 */ /* 0x000fe2000f8e003f */
[----:B------:R-:W-:Y:S01]  /*b2d0*/  BSSY B0, `(.L_x_288) ;  /* 0x00000d8000007945 */ /* 0x000fe20003800000 */
[----:B------:R-:W-:Y:S01]  /*b2e0*/  USHF.L.U32 UR5, UR8, UR5, URZ ;  /* 0x0000000508057299 */ /* 0x000fe2000800063f */
[----:B------:R-:W-:Y:S01]  /*b2f0*/  IMAD.MOV.U32 R11, RZ, RZ, 0x1 ;  /* 0x00000001ff0b7424 */ /* 0x000fe200078e00ff */
[----:B------:R-:W-:Y:S01]  /*b300*/  LOP3.LUT R18, R19, 0x2, RZ, 0xfc, !PT ;  /* 0x0000000213127812 */ /* 0x000fe200078efcff */
[----:B------:R-:W-:Y:S01]  /*b310*/  ULDC UR8, c[0x0][0x14] ;  /* 0x0000050000087ab9 */ /* 0x000fe20000000800 */
[----:B------:R-:W-:Y:S01]  /*b320*/  PLOP3.LUT P0, PT, P0, P2, PT, 0x8a, 0x0 ;  /* 0x000000000000781c */ /* 0x000fe20000705172 */
[----:B------:R-:W-:-:S02]  /*b330*/  UIMAD.WIDE.U32 UR30, UR6, UR8, URZ ;  /* 0x00000008061e72a5 */ /* 0x000fc4000f8e003f */
[----:B------:R-:W-:Y:S01]  /*b340*/  UIMAD UR7, UR7, UR8, URZ ;  /* 0x00000008070772a4 */ /* 0x000fe2000f8e023f */
[----:B------:R-:W-:Y:S01]  /*b350*/  ULDC UR4, c[0x0][0x600] ;  /* 0x0001800000047ab9 */ /* 0x000fe20000000800 */
[----:B------:R-:W-:Y:S02]  /*b360*/  ULOP3.LUT UR6, URZ, UR9, URZ, 0x33, !UPT ;  /* 0x000000093f067292 */ /* 0x000fe4000f8e333f */
[----:B------:R-:W-:Y:S01]  /*b370*/  UIADD3 UR4, UR4, -0x1, URZ ;  /* 0xffffffff04047890 */ /* 0x000fe2000fffe03f */
[----:B0-----:R-:W-:Y:S01]  /*b380*/  VIADD R0, R0, 0x3f ;  /* 0x0000003f00007836 */ /* 0x001fe20000000000 */
[----:B------:R-:W-:Y:S01]  /*b390*/  UIADD3 UR7, UR31, UR7, URZ ;  /* 0x000000071f077290 */ /* 0x000fe2000fffe03f */
[----:B------:R-:W-:-:S03]  /*b3a0*/  ULDC.64 UR38, c[0x0][0x198] ;  /* 0x0000660000267ab9 */ /* 0x000fc60000000a00 */
[----:B------:R-:W-:-:S04]  /*b3b0*/  SHF.R.S32.HI R3, RZ, 0x1f, R0 ;  /* 0x0000001fff037819 */ /* 0x000fc80000011400 */
[----:B------:R-:W-:Y:S01]  /*b3c0*/  LEA.HI R3, R3, R0, RZ, 0x6 ;  /* 0x0000000003037211 */ /* 0x000fe200078f30ff */
[----:B------:R-:W-:-:S03]  /*b3d0*/  IMAD.MOV.U32 R0, RZ, RZ, RZ ;  /* 0x000000ffff007224 */ /* 0x000fc600078e00ff */
[----:B------:R-:W-:Y:S01]  /*b3e0*/  SHF.R.S32.HI R13, RZ, 0x6, R3 ;  /* 0x00000006ff0d7819 */ /* 0x000fe20000011403 */
[----:B------:R-:W-:-:S04]  /*b3f0*/  IMAD.MOV.U32 R3, RZ, RZ, 0x1 ;  /* 0x00000001ff037424 */ /* 0x000fc800078e00ff */
[----:B------:R-:W-:-:S07]  /*b400*/  VIADD R10, R13, 0x1 ;  /* 0x000000010d0a7836 */ /* 0x000fce0000000000 */
.L_x_300:
[----:B------:R-:W-:-:S03]  /*b410*/  UMOV UR8, 0xffffffff ;  /* 0xffffffff00087882 */ /* 0x000fc60000000000 */
[----:B------:R-:W-:Y:S05]  /*b420*/  BRA.DIV UR8, `(.L_x_289) ;  /* 0x0000000e08f87947 */ /* 0x000fea000b800000 */
[----:B------:R-:W-:-:S13]  /*b430*/  ELECT P6, URZ, PT ;  /* 0x00000000003f782f */ /* 0x000fda00038c0000 */
.L_x_311:
[----:B------:R-:W-:Y:S04]  /*b440*/  BSSY B1, `(.L_x_290) ;  /* 0x000004e000017945 */ /* 0x000fe80003800000 */
[----:B------:R-:W-:Y:S05]  /*b450*/  @!P6 BRA `(.L_x_291) ;  /* 0x000000040030e947 */ /* 0x000fea0003800000 */
[----:B------:R-:W0:Y:S02]  /*b460*/  LDC R4, c[0x0][0x28c] ;  /* 0x0000a300ff047b82 */ /* 0x000e240000000800 */
[----:B0-----:R-:W-:-:S13]  /*b470*/  ISETP.GE.AND P1, PT, R4, 0x1, PT ;  /* 0x000000010400780c */ /* 0x001fda0003f26270 */
[----:B------:R-:W-:Y:S05]  /*b480*/  @!P1 BRA `(.L_x_291) ;  /* 0x0000000400249947 */ /* 0x000fea0003800000 */
[----:B------:R-:W-:Y:S01]  /*b490*/  IMAD.SHL.U32 R14, R7, 0x100, RZ ;  /* 0x00000100070e7824 */ /* 0x000fe200078e00ff */
[----:B------:R-:W-:Y:S01]  /*b4a0*/  MOV R20, RZ ;  /* 0x000000ff00147202 */ /* 0x000fe20000000f00 */
[----:B------:R-:W-:Y:S02]  /*b4b0*/  IMAD.SHL.U32 R15, R9, 0x80, RZ ;  /* 0x00000080090f7824 */ /* 0x000fe400078e00ff */
[----:B------:R-:W-:Y:S02]  /*b4c0*/  IMAD.MOV.U32 R4, RZ, RZ, R10 ;  /* 0x000000ffff047224 */ /* 0x000fe400078e000a */
[----:B------:R-:W-:Y:S02]  /*b4d0*/  IMAD.MOV.U32 R5, RZ, RZ, R3 ;  /* 0x000000ffff057224 */ /* 0x000fe400078e0003 */
[----:B------:R-:W-:Y:S02]  /*b4e0*/  IMAD.MOV.U32 R6, RZ, RZ, R0 ;  /* 0x000000ffff067224 */ /* 0x000fe400078e0000 */
[----:B------:R-:W-:-:S02]  /*b4f0*/  VIADD R22, R14, 0x40 ;  /* 0x000000400e167836 */ /* 0x000fc40000000000 */
[C---:B------:R-:W-:Y:S02]  /*b500*/  VIADD R23, R14.reuse, 0x80 ;  /* 0x000000800e177836 */ /* 0x040fe40000000000 */
[----:B------:R-:W-:-:S07]  /*b510*/  VIADD R24, R14, 0xc0 ;  /* 0x000000c00e187836 */ /* 0x000fce0000000000 */
.L_x_295:
[----:B------:R-:W0:Y:S01]  /*b520*/  S2R R12, SR_CgaCtaId ;  /* 0x00000000000c7919 */ /* 0x000e220000008800 */
[----:B------:R-:W-:Y:S01]  /*b530*/  MOV R7, 0x400 ;  /* 0x0000040000077802 */ /* 0x000fe20000000f00 */
[----:B------:R-:W1:Y:S03]  /*b540*/  @!P2 LDC R9, c[0x0][0x500] ;  /* 0x00014000ff09ab82 */ /* 0x000e660000000800 */
[----:B0-----:R-:W-:Y:S02]  /*b550*/  LEA R21, R12, R7, 0x18 ;  /* 0x000000070c157211 */ /* 0x001fe400078ec0ff */
[----:B------:R-:W-:-:S03]  /*b560*/  SHF.L.U32 R7, R5, 0x1f, RZ ;  /* 0x0000001f05077819 */ /* 0x000fc600000006ff */
[----:B------:R-:W-:-:S04]  /*b570*/  IMAD R12, R6, 0x8, R21 ;  /* 0x00000008060c7824 */ /* 0x000fc800078e0215 */
[----:B------:R-:W0:Y:S02]  /*b580*/  SYNCS.PHASECHK.TRANS64.TRYWAIT P1, [R12+URZ+0x20], R7 ;  /* 0x000020070c0075a7 */ /* 0x000e24000802017f */
[----:B01----:R-:W-:Y:S05]  /*b590*/  @!P1 BRA `(.L_x_292) ;  /* 0x0000000c00bc9947 */ /* 0x003fea0003800000 */
.L_x_312:
[----:B0-----:R-:W-:Y:S01]  /*b5a0*/  PRMT R7, R18, 0x9910, RZ ;  /* 0x0000991012077816 */ /* 0x001fe200000000ff */
[----:B------:R0:W-:Y:S03]  /*b5b0*/  @!P2 SYNCS.ARRIVE.TRANS64 RZ, [R12+URZ], R9 ;  /* 0x000000090cffa9a7 */ /* 0x0001e6000800003f */
[----:B------:R-:W-:-:S13]  /*b5c0*/  ISETP.NE.AND P1, PT, R7, 0x2, PT ;  /* 0x000000020700780c */ /* 0x000fda0003f25270 */
[----:B0-----:R-:W-:Y:S05]  /*b5d0*/  @P1 BRA `(.L_x_293) ;  /* 0x0000000000041947 */ /* 0x001fea0003800000 */
[----:B------:R-:W-:Y:S01]  /*b5e0*/  BPT.TRAP 0x1 ;  /* 0x000000040000795c */ /* 0x000fe20000300000 */
.L_x_293:
[----:B------:R-:W-:Y:S05]  /*b5f0*/  @P0 BRA `(.L_x_294) ;  /* 0x0000000000040947 */ /* 0x000fea0003800000 */
[----:B------:R-:W-:Y:S01]  /*b600*/  BPT.TRAP 0x1 ;  /* 0x000000040000795c */ /* 0x000fe20000300000 */
.L_x_294:
[C---:B------:R-:W-:Y:S01]  /*b610*/  IMAD R7, R6.reuse, 0x8000, R21 ;  /* 0x0000800006077824 */ /* 0x040fe200078e0215 */
[----:B------:R-:W-:Y:S01]  /*b620*/  LEA R21, R6, R21, 0xe ;  /* 0x0000001506157211 */ /* 0x000fe200078e70ff */
[----:B------:R-:W-:Y:S01]  /*b630*/  UIADD3 UR14, UP0, UR38, 0xf0, URZ ;  /* 0x000000f0260e7890 */ /* 0x000fe2000ff1e03f */
[----:B------:R-:W-:Y:S01]  /*b640*/  R2UR UR41, R12 ;  /* 0x000000000c2972ca */ /* 0x000fe200000e0000 */
[----:B------:R-:W-:Y:S01]  /*b650*/  VIADD R4, R4, 0xffffffff ;  /* 0xffffffff04047836 */ /* 0x000fe20000000000 */
[----:B------:R-:W-:Y:S01]  /*b660*/  R2UR UR16, R7 ;  /* 0x00000000071072ca */ /* 0x000fe200000e0000 */
[----:B------:R-:W-:Y:S01]  /*b670*/  UIADD3 UR46, UP1, UR38, 0x1f0, URZ ;  /* 0x000001f0262e7890 */ /* 0x000fe2000ff3e03f */
[----:B------:R-:W-:Y:S01]  /*b680*/  R2UR UR8, R21 ;  /* 0x00000000150872ca */ /* 0x000fe200000e0000 */
[----:B------:R-:W-:Y:S01]  /*b690*/  UIADD3.X UR15, URZ, UR39, URZ, UP0, !UPT ;  /* 0x000000273f0f7290 */ /* 0x000fe200087fe43f */
[----:B------:R-:W-:Y:S01]  /*b6a0*/  R2UR UR43, R20 ;  /* 0x00000000142b72ca */ /* 0x000fe200000e0000 */
[----:B------:R-:W-:Y:S01]  /*b6b0*/  VIADD R6, R6, 0x1 ;  /* 0x0000000106067836 */ /* 0x000fe20000000000 */
[----:B------:R-:W-:Y:S01]  /*b6c0*/  R2UR UR44, R8 ;  /* 0x00000000082c72ca */ /* 0x000fe200000e0000 */
[----:B------:R-:W-:Y:S01]  /*b6d0*/  UIADD3.X UR47, URZ, UR39, URZ, UP1, !UPT ;  /* 0x000000273f2f7290 */ /* 0x000fe20008ffe43f */
[----:B------:R-:W-:Y:S01]  /*b6e0*/  R2UR UR42, R14 ;  /* 0x000000000e2a72ca */ /* 0x000fe200000e0000 */
[----:B------:R-:W-:Y:S01]  /*b6f0*/  UMOV UR22, 0x0 ;  /* 0x0000000000167882 */ /* 0x000fe20000000000 */
[----:B------:R-:W-:Y:S01]  /*b700*/  R2UR UR34, R22 ;  /* 0x00000000162272ca */ /* 0x000fe200000e0000 */
[----:B------:R-:W-:Y:S01]  /*b710*/  UMOV UR23, 0x10000000 ;  /* 0x1000000000177882 */ /* 0x000fe20000000000 */
[----:B------:R-:W-:Y:S01]  /*b720*/  R2UR UR26, R23 ;  /* 0x00000000171a72ca */ /* 0x000fe200000e0000 */
[----:B------:R-:W-:Y:S01]  /*b730*/  UIADD3 UR40, UR16, 0x100, URZ ;  /* 0x0000010010287890 */ /* 0x000fe2000fffe03f */
[----:B------:R-:W-:Y:S01]  /*b740*/  R2UR UR18, R24 ;  /* 0x00000000181272ca */ /* 0x000fe200000e0000 */
[----:B------:R-:W-:Y:S01]  /*b750*/  UIADD3 UR32, UR16, 0x2100, URZ ;  /* 0x0000210010207890 */ /* 0x000fe2000fffe03f */
[----:B------:R-:W-:Y:S01]  /*b760*/  R2UR UR11, R15 ;  /* 0x000000000f0b72ca */ /* 0x000fe200000e0000 */
[----:B------:R-:W-:Y:S01]  /*b770*/  UIADD3 UR24, UR16, 0x4100, URZ ;  /* 0x0000410010187890 */ /* 0x000fe2000fffe03f */
[----:B------:R-:W-:Y:S01]  /*b780*/  ISETP.GT.AND P3, PT, R4, 0x1, PT ;  /* 0x000000010400780c */ /* 0x000fe20003f64270 */
[----:B------:R-:W-:Y:S01]  /*b790*/  UIADD3 UR16, UR16, 0x6100, URZ ;  /* 0x0000610010107890 */ /* 0x000fe2000fffe03f */
[----:B------:R-:W-:Y:S01]  /*b7a0*/  ISETP.NE.AND P1, PT, R6, 0x4, PT ;  /* 0x000000040600780c */ /* 0x000fe20003f25270 */
[----:B------:R-:W-:Y:S01]  /*b7b0*/  UIADD3 UR8, UR8, 0x20100, URZ ;  /* 0x0002010008087890 */ /* 0x000fe2000fffe03f */
[----:B------:R0:W-:Y:S01]  /*b7c0*/  UTMALDG.3D [UR40], [UR14], desc[UR22] ;  /* 0x000016280e0075b4 */ /* 0x0001e20008011000 */
[----:B------:R-:W-:Y:S01]  /*b7d0*/  UMOV UR33, UR41 ;  /* 0x0000002900217c82 */ /* 0x000fe20008000000 */
[----:B------:R-:W-:Y:S01]  /*b7e0*/  UMOV UR35, UR43 ;  /* 0x0000002b00237c82 */ /* 0x000fe20008000000 */
[----:B------:R-:W-:Y:S01]  /*b7f0*/  UMOV UR36, UR44 ;  /* 0x0000002c00247c82 */ /* 0x000fe20008000000 */
[----:B------:R-:W-:Y:S01]  /*b800*/  UMOV UR25, UR41 ;  /* 0x0000002900197c82 */ /* 0x000fe20008000000 */
[----:B------:R-:W-:Y:S01]  /*b810*/  UMOV UR27, UR43 ;  /* 0x0000002b001b7c82 */ /* 0x000fe20008000000 */
[----:B------:R-:W-:Y:S01]  /*b820*/  UMOV UR28, UR44 ;  /* 0x0000002c001c7c82 */ /* 0x000fe20008000000 */
[----:B------:R-:W-:Y:S01]  /*b830*/  UMOV UR17, UR41 ;  /* 0x0000002900117c82 */ /* 0x000fe20008000000 */
[----:B------:R0:W-:Y:S01]  /*b840*/  UTMALDG.3D [UR32], [UR14], desc[UR22] ;  /* 0x000016200e0075b4 */ /* 0x0001e20008011000 */
[----:B------:R-:W-:Y:S01]  /*b850*/  UMOV UR19, UR43 ;  /* 0x0000002b00137c82 */ /* 0x000fe20008000000 */
[----:B------:R-:W-:Y:S01]  /*b860*/  UMOV UR20, UR44 ;  /* 0x0000002c00147c82 */ /* 0x000fe20008000000 */
[----:B------:R-:W-:Y:S01]  /*b870*/  UMOV UR9, UR41 ;  /* 0x0000002900097c82 */ /* 0x000fe20008000000 */
[----:B------:R-:W-:Y:S01]  /*b880*/  UMOV UR10, UR43 ;  /* 0x0000002b000a7c82 */ /* 0x000fe20008000000 */
[----:B------:R-:W-:Y:S01]  /*b890*/  UMOV UR12, UR44 ;  /* 0x0000002c000c7c82 */ /* 0x000fe20008000000 */
[----:B------:R-:W-:Y:S01]  /*b8a0*/  SEL R12, RZ, 0x1, P1 ;  /* 0x00000001ff0c7807 */ /* 0x000fe20000800000 */
[----:B------:R-:W-:Y:S01]  /*b8b0*/  VIADD R20, R20, 0x40 ;  /* 0x0000004014147836 */ /* 0x000fe20000000000 */
[----:B------:R0:W-:Y:S01]  /*b8c0*/  UTMALDG.3D [UR24], [UR14], desc[UR22] ;  /* 0x000016180e0075b4 */ /* 0x0001e20008011000 */
[----:B------:R-:W-:-:S02]  /*b8d0*/  SEL R6, R6, RZ, P1 ;  /* 0x000000ff06067207 */ /* 0x000fc40000800000 */
[----:B------:R-:W-:Y:S01]  /*b8e0*/  LOP3.LUT R5, R5, R12, RZ, 0x3c, !PT ;  /* 0x0000000c05057212 */ /* 0x000fe200078e3cff */
[----:B------:R0:W-:Y:S01]  /*b8f0*/  UTMALDG.3D [UR16], [UR14], desc[UR22] ;  /* 0x000016100e0075b4 */ /* 0x0001e20008011000 */
[----:B------:R0:W-:Y:S02]  /*b900*/  UTMALDG.3D [UR8], [UR46], desc[UR22] ;  /* 0x000016082e0075b4 */ /* 0x0001e40008011000 */
[----:B0-----:R-:W-:Y:S05]  /*b910*/  @P3 BRA `(.L_x_295) ;  /* 0xfffffffc00003947 */ /* 0x001fea000383ffff */
.L_x_291:
[----:B------:R-:W-:Y:S05]  /*b920*/  BSYNC B1 ;  /* 0x0000000000017941 */ /* 0x000fea0003800000 */
.L_x_290:
[----:B------:R-:W-:Y:S01]  /*b930*/  LOP3.LUT P3, RZ, R11, 0xff, RZ, 0xc0, !PT ;  /* 0x000000ff0bff7812 */ /* 0x000fe2000786c0ff */
[----:B------:R-:W-:Y:S01]  /*b940*/  IMAD.IADD R0, R13, 0x1, R0 ;  /* 0x000000010d007824 */ /* 0x000fe200078e0200 */
[----:B------:R-:W-:Y:S01]  /*b950*/  IADD3 R16, P4, R16, UR30, RZ ;  /* 0x0000001e10107c10 */ /* 0x000fe2000ff9e0ff */
[----:B------:R-:W-:Y:S01]  /*b960*/  ULDC.64 UR8, c[0x0][0x650] ;  /* 0x0001940000087ab9 */ /* 0x000fe20000000a00 */
[----:B------:R-:W-:Y:S01]  /*b970*/  BSSY B1, `(.L_x_296) ;  /* 0x000006b000017945 */ /* 0x000fe20003800000 */
[----:B------:R-:W-:Y:S01]  /*b980*/  IMAD.MOV.U32 R7, RZ, RZ, -0x1 ;  /* 0xffffffffff077424 */ /* 0x000fe200078e00ff */
[----:B------:R-:W-:Y:S01]  /*b990*/  SHF.R.U32.HI R4, RZ, 0x2, R0 ;  /* 0x00000002ff047819 */ /* 0x000fe20000011600 */
[----:B------:R-:W-:Y:S01]  /*b9a0*/  IMAD.MOV.U32 R9, RZ, RZ, -0x1 ;  /* 0xffffffffff097424 */ /* 0x000fe200078e00ff */
[----:B------:R-:W-:Y:S01]  /*b9b0*/  ISETP.GT.U32.AND P1, PT, R0, 0x3, PT ;  /* 0x000000030000780c */ /* 0x000fe20003f24070 */
[----:B------:R-:W-:Y:S01]  /*b9c0*/  IMAD.MOV.U32 R8, RZ, RZ, -0x1 ;  /* 0xffffffffff087424 */ /* 0x000fe200078e00ff */
[----:B------:R-:W-:-:S02]  /*b9d0*/  LOP3.LUT R4, R4, 0x1, RZ, 0xc0, !PT ;  /* 0x0000000104047812 */ /* 0x000fc400078ec0ff */
[----:B------:R-:W-:Y:S01]  /*b9e0*/  ISETP.LT.U32.AND P1, PT, R13, 0x4, P1 ;  /* 0x000000040d00780c */ /* 0x000fe20000f21070 */
[----:B------:R-:W0:Y:S01]  /*b9f0*/  @P3 S2R R6, SR_CgaCtaId ;  /* 0x0000000000063919 */ /* 0x000e220000008800 */
[----:B------:R-:W-:Y:S02]  /*ba00*/  @P3 MOV R5, 0x400 ;  /* 0x0000040000053802 */ /* 0x000fe40000000f00 */
[----:B------:R-:W-:Y:S02]  /*ba10*/  IADD3.X R17, R17, UR7, RZ, P4, !PT ;  /* 0x0000000711117c10 */ /* 0x000fe4000a7fe4ff */
[----:B------:R-:W-:Y:S02]  /*ba20*/  ISETP.GE.U32.AND P4, PT, R16, UR8, PT ;  /* 0x0000000810007c0c */ /* 0x000fe4000bf86070 */
[----:B------:R-:W-:Y:S02]  /*ba30*/  LOP3.LUT R0, R0, 0x3, RZ, 0xc0, !PT ;  /* 0x0000000300007812 */ /* 0x000fe400078ec0ff */
[----:B------:R-:W-:-:S02]  /*ba40*/  PRMT R11, RZ, 0x7610, R11 ;  /* 0x00007610ff0b7816 */ /* 0x000fc4000000000b */
[----:B0-----:R-:W-:-:S04]  /*ba50*/  @P3 LEA R5, R6, R5, 0x18 ;  /* 0x0000000506053211 */ /* 0x001fc800078ec0ff */
[----:B------:R0:W-:Y:S01]  /*ba60*/  @P3 SYNCS.ARRIVE.TRANS64.A1T0 RZ, [R5+URZ+0x58], RZ ;  /* 0x000058ff05ff39a7 */ /* 0x0001e2000810003f */
[----:B------:R-:W-:Y:S02]  /*ba70*/  ISETP.NE.U32.AND P3, PT, R4, 0x1, PT ;  /* 0x000000010400780c */ /* 0x000fe40003f65070 */
[----:B------:R-:W-:Y:S02]  /*ba80*/  SEL R4, RZ, 0x1, !P1 ;  /* 0x00000001ff047807 */ /* 0x000fe40004800000 */
[----:B------:R-:W-:Y:S02]  /*ba90*/  ISETP.GE.U32.AND.EX P1, PT, R17, UR9, PT, P4 ;  /* 0x0000000911007c0c */ /* 0x000fe4000bf26140 */
[----:B------:R-:W-:-:S04]  /*baa0*/  ISETP.GT.U32.AND P3, PT, R13, 0x3, !P3 ;  /* 0x000000030d00780c */ /* 0x000fc80005f64070 */
[----:B0-----:R-:W-:-:S04]  /*bab0*/  SEL R5, RZ, 0x1, !P3 ;  /* 0x00000001ff057807 */ /* 0x001fc80005800000 */
[--C-:B------:R-:W-:Y:S02]  /*bac0*/  LOP3.LUT R3, R5, R3, R4.reuse, 0x96, !PT ;  /* 0x0000000305037212 */ /* 0x100fe400078e9604 */
[----:B------:R-:W-:Y:S01]  /*bad0*/  PRMT R4, RZ, 0x7610, R4 ;  /* 0x00007610ff047816 */ /* 0x000fe20000000004 */
[----:B------:R-:W-:Y:S06]  /*bae0*/  @P1 BRA `(.L_x_297) ;  /* 0x00000004004c1947 */ /* 0x000fec0003800000 */
[----:B------:R-:W-:Y:S01]  /*baf0*/  ULDC.64 UR8, c[0x0][0x628] ;  /* 0x00018a0000087ab9 */ /* 0x000fe20000000a00 */
[----:B------:R-:W0:Y:S01]  /*bb00*/  S2R R14, SR_CTAID.X ;  /* 0x00000000000e7919 */ /* 0x000e220000002500 */
[----:B------:R-:W-:Y:S01]  /*bb10*/  ISETP.NE.U32.AND P1, PT, RZ, UR8, PT ;  /* 0x00000008ff007c0c */ /* 0x000fe2000bf25070 */
[----:B------:R-:W-:Y:S01]  /*bb20*/  ULDC UR11, c[0x0][0x630] ;  /* 0x00018c00000b7ab9 */ /* 0x000fe20000000800 */
[----:B------:R-:W-:Y:S01]  /*bb30*/  IMAD.MOV.U32 R4, RZ, RZ, R16 ;  /* 0x000000ffff047224 */ /* 0x000fe200078e0010 */
[----:B------:R-:W1:Y:S01]  /*bb40*/  S2R R12, SR_CTAID.Y ;  /* 0x00000000000c7919 */ /* 0x000e620000002600 */
[----:B------:R-:W-:Y:S02]  /*bb50*/  ISETP.NE.AND.EX P1, PT, RZ, UR9, PT, P1 ;  /* 0x00000009ff007c0c */ /* 0x000fe4000bf25310 */
[----:B------:R-:W-:-:S11]  /*bb60*/  MOV R5, R17 ;  /* 0x0000001100057202 */ /* 0x000fd60000000f00 */
[----:B------:R-:W-:Y:S05]  /*bb70*/  @!P1 BRA `(.L_x_298) ;  /* 0x0000000000289947 */ /* 0x000fea0003800000 */
[----:B------:R-:W-:Y:S02]  /*bb80*/  ULDC UR10, c[0x0][0x634] ;  /* 0x00018d00000a7ab9 */ /* 0x000fe40000000800 */
[----:B------:R-:W-:-:S05]  /*bb90*/  IADD3 R9, P1, R16, UR10, RZ ;  /* 0x0000000a10097c10 */ /* 0x000fca000ff3e0ff */
[----:B------:R-:W-:-:S04]  /*bba0*/  IMAD.X R15, RZ, RZ, R17, P1 ;  /* 0x000000ffff0f7224 */ /* 0x000fc800008e0611 */
[----:B------:R-:W-:-:S04]  /*bbb0*/  IMAD.WIDE.U32 R6, R15, UR8, RZ ;  /* 0x000000080f067c25 */ /* 0x000fc8000f8e00ff */
[----:B------:R-:W-:-:S04]  /*bbc0*/  IMAD.WIDE.U32 R6, P1, R9, UR9, R6 ;  /* 0x0000000909067c25 */ /* 0x000fc8000f820006 */
[----:B------:R-:W-:-:S04]  /*bbd0*/  IMAD.WIDE.U32 R8, R9, UR8, RZ ;  /* 0x0000000809087c25 */ /* 0x000fc8000f8e00ff */
[----:B------:R-:W-:Y:S01]  /*bbe0*/  IMAD.X R5, RZ, RZ, RZ, P1 ;  /* 0x000000ffff057224 */ /* 0x000fe200008e06ff */
[----:B------:R-:W-:Y:S01]  /*bbf0*/  IADD3 RZ, P1, R9, R6, RZ ;  /* 0x0000000609ff7210 */ /* 0x000fe20007f3e0ff */
[----:B------:R-:W-:-:S04]  /*bc00*/  IMAD.MOV.U32 R4, RZ, RZ, R7 ;  /* 0x000000ffff047224 */ /* 0x000fc800078e0007 */
[----:B------:R-:W-:-:S08]  /*bc10*/  IMAD.WIDE.U32.X R4, R15, UR9, R4, P1 ;  /* 0x000000090f047c25 */ /* 0x000fd000088e0404 */
.L_x_298:
[--C-:B------:R-:W-:Y:S01]  /*bc20*/  SHF.R.U64 R8, R4, UR11, R5.reuse ;  /* 0x0000000b04087c19 */ /* 0x100fe20008001205 */
[----:B------:R-:W-:Y:S01]  /*bc30*/  ULDC.64 UR8, c[0x0][0x620] ;  /* 0x0001880000087ab9 */ /* 0x000fe20000000a00 */
[----:B------:R-:W-:Y:S01]  /*bc40*/  SHF.R.U32.HI R4, RZ, UR11, R5 ;  /* 0x0000000bff047c19 */ /* 0x000fe20008011605 */
[----:B------:R-:W2:Y:S01]  /*bc50*/  LDC R25, c[0x0][0x144] ;  /* 0x00005100ff197b82 */ /* 0x000ea20000000800 */
[----:B------:R-:W-:Y:S01]  /*bc60*/  IADD3 R7, P1, RZ, -R8, RZ ;  /* 0x80000008ff077210 */ /* 0x000fe20007f3e0ff */
[----:B------:R-:W-:Y:S01]  /*bc70*/  ULDC.64 UR12, c[0x0][0x640] ;  /* 0x00019000000c7ab9 */ /* 0x000fe20000000a00 */
[----:B0-----:R-:W-:Y:S01]  /*bc80*/  I2FP.F32.U32 R9, R14 ;  /* 0x0000000e00097245 */ /* 0x001fe20000201000 */
[----:B------:R-:W-:Y:S02]  /*bc90*/  ULDC UR10, c[0x0][0x608] ;  /* 0x00018200000a7ab9 */ /* 0x000fe40000000800 */
[----:B------:R-:W-:Y:S01]  /*bca0*/  IMAD.X R4, RZ, RZ, ~R4, P1 ;  /* 0x000000ffff047224 */ /* 0x000fe200008e0e04 */
[----:B------:R-:W-:Y:S01]  /*bcb0*/  ISETP.NE.U32.AND P1, PT, RZ, UR12, PT ;  /* 0x0000000cff007c0c */ /* 0x000fe2000bf25070 */
[----:B------:R-:W0:Y:S02]  /*bcc0*/  LDC R21, c[0x0][0x148] ;  /* 0x00005200ff157b82 */ /* 0x000e240000000800 */
[----:B------:R-:W-:Y:S01]  /*bcd0*/  IMAD R6, R4, UR8, RZ ;  /* 0x0000000804067c24 */ /* 0x000fe2000f8e02ff */
[----:B------:R-:W-:Y:S01]  /*bce0*/  ISETP.NE.AND.EX P1, PT, RZ, UR13, PT, P1 ;  /* 0x0000000dff007c0c */ /* 0x000fe2000bf25310 */
[----:B------:R-:W-:Y:S01]  /*bcf0*/  IMAD.WIDE.U32 R4, R7, UR8, R16 ;  /* 0x0000000807047c25 */ /* 0x000fe2000f8e0010 */
[----:B------:R-:W-:-:S03]  /*bd00*/  ULDC UR8, c[0x0][0x150] ;  /* 0x0000540000087ab9 */ /* 0x000fc60000000800 */
[----:B------:R-:W-:Y:S02]  /*bd10*/  IMAD R7, R7, UR9, R6 ;  /* 0x0000000907077c24 */ /* 0x000fe4000f8e0206 */
[----:B------:R-:W-:Y:S01]  /*bd20*/  FMUL R6, R9, UR8 ;  /* 0x0000000809067c20 */ /* 0x000fe20008400000 */
[----:B------:R-:W-:Y:S01]  /*bd30*/  ULDC UR8, c[0x0][0x618] ;  /* 0x0001860000087ab9 */ /* 0x000fe20000000800 */
[----:B------:R-:W-:Y:S01]  /*bd40*/  ULDC UR9, c[0x0][0x154] ;  /* 0x0000550000097ab9 */ /* 0x000fe20000000800 */
[----:B------:R-:W-:-:S03]  /*bd50*/  IMAD.IADD R5, R5, 0x1, R7 ;  /* 0x0000000105057824 */ /* 0x000fc600078e0207 */
[----:B------:R-:W3:Y:S02]  /*bd60*/  F2I.U32.TRUNC.NTZ R6, R6 ;  /* 0x0000000600067305 */ /* 0x000ee4000020f000 */
[----:B------:R-:W-:Y:S02]  /*bd70*/  SHF.R.U64 R9, R4, UR8, R5 ;  /* 0x0000000804097c19 */ /* 0x000fe40008001205 */
[----:B-1----:R-:W-:-:S05]  /*bd80*/  I2FP.F32.U32 R4, R12 ;  /* 0x0000000c00047245 */ /* 0x002fca0000201000 */
[----:B------:R-:W-:Y:S01]  /*bd90*/  FMUL R22, R4, UR9 ;  /* 0x0000000904167c20 */ /* 0x000fe20008400000 */
[----:B------:R-:W-:Y:S01]  /*bda0*/  SHF.R.U32.HI R4, RZ, UR8, R5 ;  /* 0x00000008ff047c19 */ /* 0x000fe20008011605 */
[----:B------:R-:W-:-:S03]  /*bdb0*/  ULDC UR8, c[0x0][0x658] ;  /* 0x0001960000087ab9 */ /* 0x000fc60000000800 */
[--C-:B------:R-:W-:Y:S01]  /*bdc0*/  SHF.R.U64 R20, R9, UR10, R4.reuse ;  /* 0x0000000a09147c19 */ /* 0x100fe20008001204 */
[----:B------:R-:W1:Y:S01]  /*bdd0*/  F2I.U32.TRUNC.NTZ R22, R22 ;  /* 0x0000001600167305 */ /* 0x000e62000020f000 */
[----:B------:R-:W-:Y:S01]  /*bde0*/  SHF.R.U32.HI R5, RZ, UR10, R4 ;  /* 0x0000000aff057c19 */ /* 0x000fe20008011604 */
[----:B---3--:R-:W-:-:S03]  /*bdf0*/  IMAD.MOV R6, RZ, RZ, -R6 ;  /* 0x000000ffff067224 */ /* 0x008fc600078e0a06 */
[--C-:B------:R-:W-:Y:S01]  /*be00*/  SHF.R.U64 R15, R20, UR8, R5.reuse ;  /* 0x00000008140f7c19 */ /* 0x100fe20008001205 */
[----:B--2---:R-:W-:Y:S01]  /*be10*/  IMAD R14, R25, R6, R14 ;  /* 0x00000006190e7224 */ /* 0x004fe200078e020e */
[----:B------:R-:W-:-:S03]  /*be20*/  SHF.R.U32.HI R23, RZ, UR8, R5 ;  /* 0x00000008ff177c19 */ /* 0x000fc60008011605 */
[----:B------:R-:W-:Y:S02]  /*be30*/  IMAD.MOV.U32 R4, RZ, RZ, R15 ;  /* 0x000000ffff047224 */ /* 0x000fe400078e000f */
[----:B------:R-:W-:Y:S01]  /*be40*/  IMAD.MOV.U32 R5, RZ, RZ, R23 ;  /* 0x000000ffff057224 */ /* 0x000fe200078e0017 */
[----:B-1----:R-:W-:Y:S06]  /*be50*/  @!P1 BRA `(.L_x_299) ;  /* 0x0000000000289947 */ /* 0x002fec0003800000 */
[----:B------:R-:W-:Y:S02]  /*be60*/  ULDC UR8, c[0x0][0x64c] ;  /* 0x0001930000087ab9 */ /* 0x000fe40000000800 */
[----:B------:R-:W-:-:S04]  /*be70*/  IADD3 R5, P1, R15, UR8, RZ ;  /* 0x000000080f057c10 */ /* 0x000fc8000ff3e0ff */
[----:B------:R-:W-:-:S05]  /*be80*/  IADD3.X R23, RZ, R23, RZ, P1, !PT ;  /* 0x00000017ff177210 */ /* 0x000fca0000ffe4ff */
[----:B------:R-:W-:-:S04]  /*be90*/  IMAD.WIDE.U32 R6, R23, UR12, RZ ;  /* 0x0000000c17067c25 */ /* 0x000fc8000f8e00ff */
[----:B------:R-:W-:-:S04]  /*bea0*/  IMAD.WIDE.U32 R6, P1, R5, UR13, R6 ;  /* 0x0000000d05067c25 */ /* 0x000fc8000f820006 */
[----:B------:R-:W-:-:S04]  /*beb0*/  IMAD.WIDE.U32 R4, R5, UR12, RZ ;  /* 0x0000000c05047c25 */ /* 0x000fc8000f8e00ff */
[----:B------:R-:W-:Y:S01]  /*bec0*/  IMAD.MOV.U32 R4, RZ, RZ, R7 ;  /* 0x000000ffff047224 */ /* 0x000fe200078e0007 */
[----:B------:R-:W-:Y:S01]  /*bed0*/  IADD3 RZ, P3, R5, R6, RZ ;  /* 0x0000000605ff7210 */ /* 0x000fe20007f7e0ff */
[----:B------:R-:W-:-:S04]  /*bee0*/  IMAD.X R5, RZ, RZ, RZ, P1 ;  /* 0x000000ffff057224 */ /* 0x000fc800008e06ff */
[----:B------:R-:W-:-:S08]  /*bef0*/  IMAD.WIDE.U32.X R4, R23, UR13, R4, P3 ;  /* 0x0000000d17047c25 */ /* 0x000fd000098e0404 */
.L_x_299:
[----:B------:R-:W-:Y:S01]  /*bf00*/  ISETP.NE.AND P1, PT, R2, 0x1, PT ;  /* 0x000000010200780c */ /* 0x000fe20003f25270 */
[----:B------:R-:W-:Y:S01]  /*bf10*/  ULDC UR8, c[0x0][0x648] ;  /* 0x0001920000087ab9 */ /* 0x000fe20000000800 */
[----:B------:R-:W-:Y:S01]  /*bf20*/  LOP3.LUT R20, R20, UR6, RZ, 0xc0, !PT ;  /* 0x0000000614147c12 */ /* 0x000fe2000f8ec0ff */
[----:B------:R-:W-:Y:S01]  /*bf30*/  IMAD.MOV R22, RZ, RZ, -R22 ;  /* 0x000000ffff167224 */ /* 0x000fe200078e0a16 */
[----:B------:R-:W-:Y:S01]  /*bf40*/  SHF.R.U64 R5, R4, UR8, R5 ;  /* 0x0000000804057c19 */ /* 0x000fe20008001205 */
[----:B------:R-:W-:Y:S01]  /*bf50*/  ULDC UR8, c[0x0][0x638] ;  /* 0x00018e0000087ab9 */ /* 0x000fe20000000800 */
[----:B------:R-:W-:Y:S01]  /*bf60*/  LOP3.LUT R6, R9, UR4, RZ, 0xc0, !PT ;  /* 0x0000000409067c12 */ /* 0x000fe2000f8ec0ff */
[----:B------:R-:W-:Y:S02]  /*bf70*/  ULDC UR9, c[0x0][0x610] ;  /* 0x0001840000097ab9 */ /* 0x000fe40000000800 */
[----:B------:R-:W-:Y:S02]  /*bf80*/  IMAD.MOV R4, RZ, RZ, -R5 ;  /* 0x000000ffff047224 */ /* 0x000fe400078e0a05 */
[----:B------:R-:W-:-:S02]  /*bf90*/  IMAD R5, R5, UR5, R20 ;  /* 0x0000000505057c24 */ /* 0x000fc4000f8e0214 */
[----:B0-----:R-:W-:Y:S02]  /*bfa0*/  @P1 IMAD R14, R21, R22, R12 ;  /* 0x00000016150e1224 */ /* 0x001fe400078e020c */
[----:B------:R-:W-:Y:S01]  /*bfb0*/  IMAD R15, R4, UR8, R15 ;  /* 0x00000008040f7c24 */ /* 0x000fe2000f8e020f */
[----:B------:R-:W-:Y:S01]  /*bfc0*/  ULDC UR8, c[0x0][0x600] ;  /* 0x0001800000087ab9 */ /* 0x000fe20000000800 */
[----:B------:R-:W-:Y:S02]  /*bfd0*/  IMAD R14, R5, UR9, R14 ;  /* 0x00000009050e7c24 */ /* 0x000fe4000f8e020e */
[----:B------:R-:W-:Y:S02]  /*bfe0*/  IMAD R15, R15, UR8, R6 ;  /* 0x000000080f0f7c24 */ /* 0x000fe4000f8e0206 */
[----:B------:R-:W-:-:S03]  /*bff0*/  IMAD.MOV.U32 R4, RZ, RZ, 0x1 ;  /* 0x00000001ff047424 */ /* 0x000fc600078e00ff */
[----:B------:R-:W-:Y:S02]  /*c000*/  SEL R9, R15, R14, !P1 ;  /* 0x0000000e0f097207 */ /* 0x000fe40004800000 */
[----:B------:R-:W-:-:S07]  /*c010*/  SEL R7, R14, R15, !P1 ;  /* 0x0000000f0e077207 */ /* 0x000fce0004800000 */
.L_x_297:
[----:B------:R-:W-:Y:S05]  /*c020*/  BSYNC B1 ;  /* 0x0000000000017941 */ /* 0x000fea0003800000 */
.L_x_296:
[----:B------:R-:W-:-:S13]  /*c030*/  LOP3.LUT P1, RZ, R4, 0xff, RZ, 0xc0, !PT ;  /* 0x000000ff04ff7812 */ /* 0x000fda000782c0ff */
[----:B------:R-:W-:Y:S05]  /*c040*/  @P1 BRA `(.L_x_300) ;  /* 0xfffffff000f01947 */ /* 0x000fea000383ffff */
[----:B------:R-:W-:Y:S05]  /*c050*/  BSYNC B0 ;  /* 0x0000000000007941 */ /* 0x000fea0003800000 */
.L_x_288:
[----:B------:R-:W-:-:S03]  /*c060*/  UMOV UR8, 0xffffffff ;  /* 0xffffffff00087882 */ /* 0x000fc60000000000 */
[----:B------:R-:W-:Y:S05]  /*c070*/  BRA.DIV UR8, `(.L_x_301) ;  /* 0x0000000608187947 */ /* 0x000fea000b800000 */
[----:B------:R-:W-:-:S13]  /*c080*/  ELECT P6, URZ, PT ;  /* 0x00000000003f782f */ /* 0x000fda00038c0000 */
.L_x_315:
[----:B------:R-:W-:Y:S04]  /*c090*/  BSSY B0, `(.L_x_302) ;  /* 0x000002b000007945 */ /* 0x000fe80003800000 */
[----:B------:R-:W-:Y:S05]  /*c0a0*/  @!P6 BRA `(.L_x_303) ;  /* 0x0000000000a4e947 */ /* 0x000fea0003800000 */
[----:B------:R-:W-:-:S04]  /*c0b0*/  LOP3.LUT R19, R19, 0x2, RZ, 0xfc, !PT ;  /* 0x0000000213137812 */ /* 0x000fc800078efcff */
[----:B------:R-:W-:-:S13]  /*c0c0*/  ISETP.NE.AND P0, PT, R19, 0x3, PT ;  /* 0x000000031300780c */ /* 0x000fda0003f05270 */
[----:B------:R-:W-:Y:S05]  /*c0d0*/  @!P0 BRA `(.L_x_304) ;  /* 0x0000000000048947 */ /* 0x000fea0003800000 */
[----:B------:R-:W-:Y:S01]  /*c0e0*/  BPT.TRAP 0x1 ;  /* 0x000000040000795c */ /* 0x000fe20000300000 */
.L_x_304:
[----:B------:R-:W0:Y:S01]  /*c0f0*/  S2R R5, SR_CgaCtaId ;  /* 0x0000000000057919 */ /* 0x000e220000008800 */
[----:B------:R-:W-:Y:S02]  /*c100*/  MOV R2, 0x400 ;  /* 0x0000040000027802 */ /* 0x000fe40000000f00 */
[----:B------:R-:W-:Y:S02]  /*c110*/  SHF.L.U32 R4, R3, 0x1f, RZ ;  /* 0x0000001f03047819 */ /* 0x000fe400000006ff */
[----:B0-----:R-:W-:-:S05]  /*c120*/  LEA R5, R5, R2, 0x18 ;  /* 0x0000000205057211 */ /* 0x001fca00078ec0ff */
[----:B------:R-:W-:-:S04]  /*c130*/  VIADD R5, R5, 0x20 ;  /* 0x0000002005057836 */ /* 0x000fc80000000000 */
[C---:B------:R-:W-:Y:S02]  /*c140*/  IMAD R7, R0.reuse, 0x8, R5 ;  /* 0x0000000800077824 */ /* 0x040fe400078e0205 */
[----:B------:R-:W-:Y:S02]  /*c150*/  VIADD R0, R0, 0x1 ;  /* 0x0000000100007836 */ /* 0x000fe40000000000 */
[----:B------:R-:W0:Y:S03]  /*c160*/  SYNCS.PHASECHK.TRANS64.TRYWAIT P0, [R7+URZ], R4 ;  /* 0x00000004070075a7 */ /* 0x000e26000800017f */
[----:B------:R-:W-:-:S04]  /*c170*/  ISETP.NE.AND P1, PT, R0, 0x4, PT ;  /* 0x000000040000780c */ /* 0x000fc80003f25270 */
[----:B------:R-:W-:Y:S02]  /*c180*/  SEL R2, RZ, 0x1, P1 ;  /* 0x00000001ff027807 */ /* 0x000fe40000800000 */
[----:B------:R-:W-:Y:S02]  /*c190*/  SEL R0, R0, RZ, P1 ;  /* 0x000000ff00007207 */ /* 0x000fe40000800000 */
[----:B------:R-:W-:Y:S02]  /*c1a0*/  LOP3.LUT R9, R3, R2, RZ, 0x3c, !PT ;  /* 0x0000000203097212 */ /* 0x000fe400078e3cff */
[----:B------:R-:W-:Y:S02]  /*c1b0*/  LEA R6, R0, R5, 0x3 ;  /* 0x0000000500067211 */ /* 0x000fe400078e18ff */
[----:B------:R-:W-:Y:S01]  /*c1c0*/  SHF.L.U32 R3, R9, 0x1f, RZ ;  /* 0x0000001f09037819 */ /* 0x000fe200000006ff */
[----:B0-----:R-:W-:Y:S06]  /*c1d0*/  @!P0 BRA `(.L_x_305) ;  /* 0x0000000000e08947 */ /* 0x001fec0003800000 */
.L_x_316:
[----:B------:R-:W1:Y:S01]  /*c1e0*/  SYNCS.PHASECHK.TRANS64.TRYWAIT P0, [R6+URZ], R3 ;  /* 0x00000003060075a7 */ /* 0x000e62000800017f */
[----:B------:R-:W-:-:S05]  /*c1f0*/  VIADD R0, R0, 0x1 ;  /* 0x0000000100007836 */ /* 0x000fca0000000000 */
[----:B------:R-:W-:-:S04]  /*c200*/  ISETP.NE.AND P1, PT, R0, 0x4, PT ;  /* 0x000000040000780c */ /* 0x000fc80003f25270 */
[----:B------:R-:W-:Y:S02]  /*c210*/  SEL R2, RZ, 0x1, P1 ;  /* 0x00000001ff027807 */ /* 0x000fe40000800000 */
[----:B------:R-:W-:Y:S02]  /*c220*/  SEL R0, R0, RZ, P1 ;  /* 0x000000ff00007207 */ /* 0x000fe40000800000 */
[----:B------:R-:W-:-:S03]  /*c230*/  LOP3.LUT R9, R9, R2, RZ, 0x3c, !PT ;  /* 0x0000000209097212 */ /* 0x000fc600078e3cff */
[----:B0-----:R-:W-:Y:S01]  /*c240*/  IMAD R7, R0, 0x8, R5 ;  /* 0x0000000800077824 */ /* 0x001fe200078e0205 */
[----:B------:R-:W-:Y:S01]  /*c250*/  SHF.L.U32 R4, R9, 0x1f, RZ ;  /* 0x0000001f09047819 */ /* 0x000fe200000006ff */
[----:B-1----:R-:W-:Y:S06]  /*c260*/  @!P0 BRA `(.L_x_306) ;  /* 0x0000000000d08947 */ /* 0x002fec0003800000 */
.L_x_317:
[----:B------:R-:W1:Y:S01]  /*c270*/  SYNCS.PHASECHK.TRANS64.TRYWAIT P0, [R7+URZ], R4 ;  /* 0x00000004070075a7 */ /* 0x000e62000800017f */
[----:B------:R-:W-:-:S05]  /*c280*/  VIADD R0, R0, 0x1 ;  /* 0x0000000100007836 */ /* 0x000fca0000000000 */
[----:B------:R-:W-:-:S04]  /*c290*/  ISETP.NE.AND P1, PT, R0, 0x4, PT ;  /* 0x000000040000780c */ /* 0x000fc80003f25270 */
[----:B------:R-:W-:Y:S02]  /*c2a0*/  SEL R2, RZ, 0x1, P1 ;  /* 0x00000001ff027807 */ /* 0x000fe40000800000 */
[----:B------:R-:W-:Y:S02]  /*c2b0*/  SEL R0, R0, RZ, P1 ;  /* 0x000000ff00007207 */ /* 0x000fe40000800000 */
[----:B------:R-:W-:Y:S01]  /*c2c0*/  LOP3.LUT R2, R9, R2, RZ, 0x3c, !PT ;  /* 0x0000000209027212 */ /* 0x000fe200078e3cff */
[----:B-1----:R-:W-:Y:S06]  /*c2d0*/  @!P0 BRA `(.L_x_307) ;  /* 0x0000000000c88947 */ /* 0x002fec0003800000 */
.L_x_318:
[----:B------:R-:W-:Y:S01]  /*c2e0*/  IMAD R5, R0, 0x8, R5 ;  /* 0x0000000800057824 */ /* 0x000fe200078e0205 */
[----:B------:R-:W-:-:S07]  /*c2f0*/  SHF.L.U32 R0, R2, 0x1f, RZ ;  /* 0x0000001f02007819 */ /* 0x000fce00000006ff */
.L_x_308:
[----:B--2---:R2:W3:Y:S02]  /*c300*/  SYNCS.PHASECHK.TRANS64.TRYWAIT P0, [R5+URZ], R0 ;  /* 0x00000000050075a7 */ /* 0x0044e4000800017f */
[----:B---3--:R-:W-:Y:S05]  /*c310*/  @!P0 NANOSLEEP.SYNCS 0x989680 ;  /* 0x009896800000895d */ /* 0x008fea0003900000 */
[----:B------:R-:W3:Y:S02]  /*c320*/  @!P0 SYNCS.PHASECHK.TRANS64 P0, [R5+URZ], R0 ;  /* 0x00000000050085a7 */ /* 0x000ee4000800007f */
[----:B---3--:R-:W-:Y:S05]  /*c330*/  @!P0 BRA `(.L_x_308) ;  /* 0xfffffffc00f08947 */ /* 0x008fea000383ffff */
.L_x_303:
[----:B------:R-:W-:Y:S05]  /*c340*/  BSYNC B0 ;  /* 0x0000000000007941 */ /* 0x000fea0003800000 */
.L_x_302:
[----:B------:R-:W-:Y:S05]  /*c350*/  EXIT ;  /* 0x000000000000794d */ /* 0x000fea0003800000 */
.L_x_17:
[----:B---3--:R3:W4:Y:S02]  /*c360*/  SYNCS.PHASECHK.TRANS64.TRYWAIT P1, [R3+URZ], R0 ;  /* 0x00000000030075a7 */ /* 0x008724000802017f */
[----:B----4-:R-:W-:Y:S05]  /*c370*/  @!P1 NANOSLEEP.SYNCS 0x989680 ;  /* 0x009896800000995d */ /* 0x010fea0003900000 */
[----:B------:R-:W4:Y:S02]  /*c380*/  @!P1 SYNCS.PHASECHK.TRANS64 P1, [R3+URZ], R0 ;  /* 0x00000000030095a7 */ /* 0x000f24000802007f */
[----:B----4-:R-:W-:Y:S05]  /*c390*/  @!P1 BRA `(.L_x_17) ;  /* 0xfffffffc00f09947 */ /* 0x010fea000383ffff */
[----:B------:R-:W-:Y:S05]  /*c3a0*/  BRA `(.L_x_16) ;  /* 0xffffff4c00987947 */ /* 0x000fea000383ffff */
.L_x_22:
[----:B-1----:R-:W-:-:S04]  /*c3b0*/  IMAD.U32 R4, RZ, RZ, UR7 ;  /* 0x00000007ff047e24 */ /* 0x002fc8000f8e00ff */
[----:B------:R1:W2:Y:S03]  /*c3c0*/  SYNCS.PHASECHK.TRANS64.TRYWAIT P1, [R4+URZ], R3 ;  /* 0x00000003040075a7 */ /* 0x0002a6000802017f */
[----:B--2---:R-:W-:Y:S05]  /*c3d0*/  @!P1 NANOSLEEP.SYNCS 0x989680 ;  /* 0x009896800000995d */ /* 0x004fea0003900000 */
[----:B------:R-:W2:Y:S02]  /*c3e0*/  @!P1 SYNCS.PHASECHK.TRANS64 P1, [R4+URZ], R3 ;  /* 0x00000003040095a7 */ /* 0x000ea4000802007f */
[----:B--2---:R-:W-:Y:S05]  /*c3f0*/  @!P1 BRA `(.L_x_22) ;  /* 0xfffffffc00ec9947 */ /* 0x004fea000383ffff */
[----:B------:R-:W-:Y:S05]  /*c400*/  BRA `(.L_x_21) ;  /* 0xffffff5000c47947 */ /* 0x000fea000383ffff */
.L_x_289:
[----:B------:R-:W-:Y:S01]  /*c410*/  BSSY B1, `(.L_x_309) ;  /* 0x0000006000017945 */ /* 0x000fe20003800000 */
[----:B------:R-:W-:-:S07]  /*c420*/  IMAD.MOV.U32 R15, RZ, RZ, -0x1 ;  /* 0xffffffffff0f7424 */ /* 0x000fce00078e00ff */
[----:B------:R-:W-:Y:S05]  /*c430*/  WARPSYNC.COLLECTIVE R15, `(.L_x_310) ;  /* 0x000000000f0c7348 */ /* 0x000fea0003c00000 */
[----:B------:R-:W-:Y:S02]  /*c440*/  ELECT P6, UR62, PT ;  /* 0x00000000003e782f */ /* 0x000fe400038c0000 */
[----:B------:R-:W-:Y:S01]  /*c450*/  MOV R14, UR62 ;  /* 0x0000003e000e7c02 */ /* 0x000fe20008000f00 */
[----:B------:R-:W-:Y:S10]  /*c460*/  ENDCOLLECTIVE ;  /* 0x000000000000791b */ /* 0x000ff40003800000 */
.L_x_310:
[----:B------:R-:W-:Y:S05]  /*c470*/  BSYNC B1 ;  /* 0x0000000000017941 */ /* 0x000fea0003800000 */
.L_x_309:
[----:B------:R-:W-:Y:S05]  /*c480*/  BRA `(.L_x_311) ;  /* 0xffffffec00ec7947 */ /* 0x000fea000383ffff */
.L_x_292:
[----:B0-----:R0:W1:Y:S02]  /*c490*/  SYNCS.PHASECHK.TRANS64.TRYWAIT P1, [R12+URZ+0x20], R7 ;  /* 0x000020070c0075a7 */ /* 0x001064000802017f */
[----:B-1----:R-:W-:Y:S05]  /*c4a0*/  @!P1 NANOSLEEP.SYNCS 0x989680 ;  /* 0x009896800000995d */ /* 0x002fea0003900000 */
[----:B------:R-:W1:Y:S02]  /*c4b0*/  @!P1 SYNCS.PHASECHK.TRANS64 P1, [R12+URZ+0x20], R7 ;  /* 0x000020070c0095a7 */ /* 0x000e64000802007f */
[----:B-1----:R-:W-:Y:S05]  /*c4c0*/  @!P1 BRA `(.L_x_292) ;  /* 0xfffffffc00f09947 */ /* 0x002fea000383ffff */
[----:B------:R-:W-:Y:S05]  /*c4d0*/  BRA `(.L_x_312) ;  /* 0xfffffff000307947 */ /* 0x000fea000383ffff */
.L_x_301:
[----:B------:R-:W-:Y:S01]  /*c4e0*/  BSSY B0, `(.L_x_313) ;  /* 0x0000006000007945 */ /* 0x000fe20003800000 */
[----:B------:R-:W-:-:S07]  /*c4f0*/  IMAD.MOV.U32 R15, RZ, RZ, -0x1 ;  /* 0xffffffffff0f7424 */ /* 0x000fce00078e00ff */
[----:B------:R-:W-:Y:S05]  /*c500*/  WARPSYNC.COLLECTIVE R15, `(.L_x_314) ;  /* 0x000000000f0c7348 */ /* 0x000fea0003c00000 */
[----:B------:R-:W-:Y:S02]  /*c510*/  ELECT P6, UR62, PT ;  /* 0x00000000003e782f */ /* 0x000fe400038c0000 */
[----:B------:R-:W-:Y:S01]  /*c520*/  MOV R14, UR62 ;  /* 0x0000003e000e7c02 */ /* 0x000fe20008000f00 */
[----:B------:R-:W-:Y:S10]  /*c530*/  ENDCOLLECTIVE ;  /* 0x000000000000791b */ /* 0x000ff40003800000 */
.L_x_314:
[----:B------:R-:W-:Y:S05]  /*c540*/  BSYNC B0 ;  /* 0x0000000000007941 */ /* 0x000fea0003800000 */
.L_x_313:
[----:B------:R-:W-:Y:S05]  /*c550*/  BRA `(.L_x_315) ;  /* 0xfffffff800cc7947 */ /* 0x000fea000383ffff */
.L_x_305:
[----:B0-----:R0:W1:Y:S02]  /*c560*/  SYNCS.PHASECHK.TRANS64.TRYWAIT P0, [R7+URZ], R4 ;  /* 0x00000004070075a7 */ /* 0x001064000800017f */
[----:B-1----:R-:W-:Y:S05]  /*c570*/  @!P0 NANOSLEEP.SYNCS 0x989680 ;  /* 0x009896800000895d */ /* 0x002fea0003900000 */
[----:B------:R-:W1:Y:S02]  /*c580*/  @!P0 SYNCS.PHASECHK.TRANS64 P0, [R7+URZ], R4 ;  /* 0x00000004070085a7 */ /* 0x000e64000800007f */
[----:B-1----:R-:W-:Y:S05]  /*c590*/  @!P0 BRA `(.L_x_305) ;  /* 0xfffffffc00f08947 */ /* 0x002fea000383ffff */
[----:B------:R-:W-:Y:S05]  /*c5a0*/  BRA `(.L_x_316) ;  /* 0xfffffffc000c7947 */ /* 0x000fea000383ffff */
.L_x_306:
[----:B0-----:R0:W1:Y:S02]  /*c5b0*/  SYNCS.PHASECHK.TRANS64.TRYWAIT P0, [R6+URZ], R3 ;  /* 0x00000003060075a7 */ /* 0x001064000800017f */
[----:B-1----:R-:W-:Y:S05]  /*c5c0*/  @!P0 NANOSLEEP.SYNCS 0x989680 ;  /* 0x009896800000895d */ /* 0x002fea0003900000 */
[----:B------:R-:W1:Y:S02]  /*c5d0*/  @!P0 SYNCS.PHASECHK.TRANS64 P0, [R6+URZ], R3 ;  /* 0x00000003060085a7 */ /* 0x000e64000800007f */
[----:B-1----:R-:W-:Y:S05]  /*c5e0*/  @!P0 BRA `(.L_x_306) ;  /* 0xfffffffc00f08947 */ /* 0x002fea000383ffff */
[----:B------:R-:W-:Y:S05]  /*c5f0*/  BRA `(.L_x_317) ;  /* 0xfffffffc001c7947 */ /* 0x000fea000383ffff */
.L_x_307:
[----:B-1----:R1:W2:Y:S02]  /*c600*/  SYNCS.PHASECHK.TRANS64.TRYWAIT P0, [R7+URZ], R4 ;  /* 0x00000004070075a7 */ /* 0x0022a4000800017f */
[----:B--2---:R-:W-:Y:S05]  /*c610*/  @!P0 NANOSLEEP.SYNCS 0x989680 ;  /* 0x009896800000895d */ /* 0x004fea0003900000 */
[----:B------:R-:W2:Y:S02]  /*c620*/  @!P0 SYNCS.PHASECHK.TRANS64 P0, [R7+URZ], R4 ;  /* 0x00000004070085a7 */ /* 0x000ea4000800007f */
[----:B--2---:R-:W-:Y:S05]  /*c630*/  @!P0 BRA `(.L_x_307) ;  /* 0xfffffffc00f08947 */ /* 0x004fea000383ffff */
[----:B------:R-:W-:Y:S05]  /*c640*/  BRA `(.L_x_318) ;  /* 0xfffffffc00247947 */ /* 0x000fea000383ffff */
.L_x_319:
[----:B------:R-:W-:-:S00]  /*c650*/  BRA `(.L_x_319) ;  /* 0xfffffffc00fc7947 */ /* 0x000fc0000383ffff */
[----:B------:R-:W-:-:S00]  /*c660*/  NOP ;  /* 0x0000000000007918 */ /* 0x000fc00000000000 */
        /* <DEDUP_REMOVED lines=9> */
.L_x_320:


//--------------------- .nv.global.init           --------------------------
	.section	.nv.global.init,"aw",@progbits
.nv.global.init:
	.type		$str$22,@object
	.size		$str$22,($str$23 - $str$22)
$str$22:
        /*0000*/ 	.byte	0x6b, 0x5f, 0x74, 0x69, 0x6c, 0x65, 0x5f, 0x63, 0x6f, 0x75, 0x6e, 0x74, 0x20, 0x3e, 0x3d, 0x20
        /*0010*/ 	.byte	0x31, 0x00
	.type		$str$23,@object
	.size		$str$23,(__unnamed_1 - $str$23)
$str$23:
        /*0012*/ 	.byte	0x2f, 0x74, 0x6d, 0x70, 0x2f, 0x63, 0x75, 0x74, 0x6c, 0x61, 0x73, 0x73, 0x5f, 0x73, 0x77, 0x65
        /*0022*/ 	.byte	0x65, 0x70, 0x5f, 0x73, 0x72, 0x63, 0x2f, 0x69, 0x6e, 0x63, 0x6c, 0x75, 0x64, 0x65, 0x2f, 0x63
        /*0032*/ 	.byte	0x75, 0x74, 0x6c, 0x61, 0x73, 0x73, 0x2f, 0x67, 0x65, 0x6d, 0x6d, 0x2f, 0x63, 0x6f, 0x6c, 0x6c
        /*0042*/ 	.byte	0x65, 0x63, 0x74, 0x69, 0x76, 0x65, 0x2f, 0x73, 0x6d, 0x39, 0x30, 0x5f, 0x6d, 0x6d, 0x61, 0x5f
        /*0052*/ 	.byte	0x74, 0x6d, 0x61, 0x5f, 0x67, 0x6d, 0x6d, 0x61, 0x5f, 0x73, 0x73, 0x5f, 0x77, 0x61, 0x72, 0x70
        /*0062*/ 	.byte	0x73, 0x70, 0x65, 0x63, 0x69, 0x61, 0x6c, 0x69, 0x7a, 0x65, 0x64, 0x2e, 0x68, 0x70, 0x70, 0x00
	.type		__unnamed_1,@object
	.size		__unnamed_1,(.L_0 - __unnamed_1)
__unnamed_1:
        /*0072*/ 	.byte	0x76, 0x6f, 0x69, 0x64, 0x20, 0x63, 0x75, 0x74, 0x6c, 0x61, 0x73, 0x73, 0x3a, 0x3a, 0x67, 0x65
        /* <DEDUP_REMOVED lines=180> */
        /*0bc2*/ 	.byte	0x65, 0x6e, 0x74, 0x69, 0x74, 0x79, 0x5d, 0x00
.L_0:


//--------------------- .nv.shared._ZN7cutlass13device_kernelINS_4gemm6kernel13GemmUniversalIN4cute5tupleIJiiiiEEENS1_10collective13CollectiveMmaINS1_34MainloopSm90TmaGmmaWarpSpecializedILi4ENS5_IJNS4_1CILi1EEESB_SB_EEENS1_35KernelTmaWarpSpecializedCooperativeEEENS5_IJNSA_ILi256EEENSA_ILi128EEENSA_ILi64EEEEEENS_10bfloat16_tENS5_IJSB_llEEESJ_NS5_IJlSB_lEEENS4_8TiledMMAINS4_8MMA_AtomIJNS4_4SM904GMMA28MMA_64x128x16_F32BF16BF16_SSILNSP_5MajorE1ELSR_0ELNSP_7ScaleInE1ELSS_1EEEEEENS4_6LayoutINS5_IJNSA_ILi2EEESB_SB_EEENS5_IJSB_NSA_ILi0EEESY_EEEEENS5_IJNS4_10UnderscoreES11_S11_EEEEENS4_13SM90_TMA_LOADENS4_14ComposedLayoutINS4_7SwizzleILi3ELi4ELi3EEENS4_18smem_ptr_flag_bitsILi16EEENSV_INS5_IJSH_NSA_ILi8EEEEEENS5_IJSB_SH_EEEEEEEvNS4_8identityES14_NS15_IS17_S19_NSV_INS5_IJS1A_SH_EEENS5_IJSH_SB_EEEEEEEvS1F_EENS_8epilogue10collective6detail29Sm90TmaWarpSpecializedAdapterINS1M_15DefaultEpilogueISJ_SL_SL_NS1L_6thread17LinearCombinationISJ_Li1EffLNS1Q_9ScaleType4KindE0ELNS_15FloatRoundStyleE2ESJ_EENS1_15EpilogueDefaultEEEEEvvEEEEvNT_6ParamsE --------------------------
	.section	.nv.shared._ZN7cutlass13device_kernelINS_4gemm6kernel13GemmUniversalIN4cute5tupleIJiiiiEEENS1_10collective13CollectiveMmaINS1_34MainloopSm90TmaGmmaWarpSpecializedILi4ENS5_IJNS4_1CILi1EEESB_SB_EEENS1_35KernelTmaWarpSpecializedCooperativeEEENS5_IJNSA_ILi256EEENSA_ILi128EEENSA_ILi64EEEEEENS_10bfloat16_tENS5_IJSB_llEEESJ_NS5_IJlSB_lEEENS4_8TiledMMAINS4_8MMA_AtomIJNS4_4SM904GMMA28MMA_64x128x16_F32BF16BF16_SSILNSP_5MajorE1ELSR_0ELNSP_7ScaleInE1ELSS_1EEEEEENS4_6LayoutINS5_IJNSA_ILi2EEESB_SB_EEENS5_IJSB_NSA_ILi0EEESY_EEEEENS5_IJNS4_10UnderscoreES11_S11_EEEEENS4_13SM90_TMA_LOADENS4_14ComposedLayoutINS4_7SwizzleILi3ELi4ELi3EEENS4_18smem_ptr_flag_bitsILi16EEENSV_INS5_IJSH_NSA_ILi8EEEEEENS5_IJSB_SH_EEEEEEEvNS4_8identityES14_NS15_IS17_S19_NSV_INS5_IJS1A_SH_EEENS5_IJSH_SB_EEEEEEEvS1F_EENS_8epilogue10collective6detail29Sm90TmaWarpSpecializedAdapterINS1M_15DefaultEpilogueISJ_SL_SL_NS1L_6thread17LinearCombinationISJ_Li1EffLNS1Q_9ScaleType4KindE0ELNS_15FloatRoundStyleE2ESJ_EENS1_15EpilogueDefaultEEEEEvvEEEEvNT_6ParamsE,"aw",@nobits
	.sectionflags	@""
	.align	16
	.zero		1024


//--------------------- .nv.shared.reserved.0     --------------------------
	.section	.nv.shared.reserved.0,"aw",@nobits
	.weak		__nv_reservedSMEM_offset_0_alias
	.size		__nv_reservedSMEM_offset_0_alias, 0, 0
	.other		__nv_reservedSMEM_offset_0_alias,@"STO_CUDA_RESERVED_SHARED STV_DEFAULT"
__nv_reservedSMEM_offset_0_alias:
	.zero		0


//--------------------- .nv.global                --------------------------
	.section	.nv.global,"aw",@nobits
.nv.global:
	.type		_ZN40_INTERNAL_545cc71a_4_k_cu_4e16aec3_175844cute1_E,@object
	.size		_ZN40_INTERNAL_545cc71a_4_k_cu_4e16aec3_175844cute1_E,(_ZN40_INTERNAL_545cc71a_4_k_cu_4e16aec3_175844cuda3std3__45__cpo6cbeginE - _ZN40_INTERNAL_545cc71a_4_k_cu_4e16aec3_175844cute1_E)
_ZN40_INTERNAL_545cc71a_4_k_cu_4e16aec3_175844cute1_E:
	.zero		1
	.type		_ZN40_INTERNAL_545cc71a_4_k_cu_4e16aec3_175844cuda3std3__45__cpo6cbeginE,@object
	.size		_ZN40_INTERNAL_545cc71a_4_k_cu_4e16aec3_175844cuda3std3__45__cpo6cbeginE,(_ZN40_INTERNAL_545cc71a_4_k_cu_4e16aec3_175844cuda3std3__48in_placeE - _ZN40_INTERNAL_545cc71a_4_k_cu_4e16aec3_175844cuda3std3__45__cpo6cbeginE)
_ZN40_INTERNAL_545cc71a_4_k_cu_4e16aec3_175844cuda3std3__45__cpo6cbeginE:
	.zero		1
	.type		_ZN40_INTERNAL_545cc71a_4_k_cu_4e16aec3_175844cuda3std3__48in_placeE,@object
	.size		_ZN40_INTERNAL_545cc71a_4_k_cu_4e16aec3_175844cuda3std3__48in_placeE,(_ZN40_INTERNAL_545cc71a_4_k_cu_4e16aec3_175844cuda3std6ranges3__45__cpo9iter_moveE - _ZN40_INTERNAL_545cc71a_4_k_cu_4e16aec3_175844cuda3std3__48in_placeE)
_ZN40_INTERNAL_545cc71a_4_k_cu_4e16aec3_175844cuda3std3__48in_placeE:
	.zero		1
	.type		_ZN40_INTERNAL_545cc71a_4_k_cu_4e16aec3_175844cuda3std6ranges3__45__cpo9iter_moveE,@object
	.size		_ZN40_INTERNAL_545cc71a_4_k_cu_4e16aec3_175844cuda3std6ranges3__45__cpo9iter_moveE,(_ZN40_INTERNAL_545cc71a_4_k_cu_4e16aec3_175844cuda3std3__45__cpo5beginE - _ZN40_INTERNAL_545cc71a_4_k_cu_4e16aec3_175844cuda3std6ranges3__45__cpo9iter_moveE)
_ZN40_INTERNAL_545cc71a_4_k_cu_4e16aec3_175844cuda3std6ranges3__45__cpo9iter_moveE:
	.zero		1
	.type		_ZN40_INTERNAL_545cc71a_4_k_cu_4e16aec3_175844cuda3std3__45__cpo5beginE,@object
	.size		_ZN40_INTERNAL_545cc71a_4_k_cu_4e16aec3_175844cuda3std3__45__cpo5beginE,(_ZN40_INTERNAL_545cc71a_4_k_cu_4e16aec3_175844cuda3std3__442_GLOBAL__N__545cc71a_4_k_cu_4e16aec3_175846ignoreE - _ZN40_INTERNAL_545cc71a_4_k_cu_4e16aec3_175844cuda3std3__45__cpo5beginE)
_ZN40_INTERNAL_545cc71a_4_k_cu_4e16aec3_175844cuda3std3__45__cpo5beginE:
	.zero		1
	.type		_ZN40_INTERNAL_545cc71a_4_k_cu_4e16aec3_175844cuda3std3__442_GLOBAL__N__545cc71a_4_k_cu_4e16aec3_175846ignoreE,@object
	.size		_ZN40_INTERNAL_545cc71a_4_k_cu_4e16aec3_175844cuda3std3__442_GLOBAL__N__545cc71a_4_k_cu_4e16aec3_175846ignoreE,(_ZN40_INTERNAL_545cc71a_4_k_cu_4e16aec3_175844cute7productE - _ZN40_INTERNAL_545cc71a_4_k_cu_4e16aec3_175844cuda3std3__442_GLOBAL__N__545cc71a_4_k_cu_4e16aec3_175846ignoreE)
_ZN40_INTERNAL_545cc71a_4_k_cu_4e16aec3_175844cuda3std3__442_GLOBAL__N__545cc71a_4_k_cu_4e16aec3_175846ignoreE:
	.zero		1
	.type		_ZN40_INTERNAL_545cc71a_4_k_cu_4e16aec3_175844cute7productE,@object
	.size		_ZN40_INTERNAL_545cc71a_4_k_cu_4e16aec3_175844cute7productE,(_ZN40_INTERNAL_545cc71a_4_k_cu_4e16aec3_175844cuda3std3__45__cpo3endE - _ZN40_INTERNAL_545cc71a_4_k_cu_4e16aec3_175844cute7productE)
_ZN40_INTERNAL_545cc71a_4_k_cu_4e16aec3_175844cute7productE:
	.zero		1
	.type		_ZN40_INTERNAL_545cc71a_4_k_cu_4e16aec3_175844cuda3std3__45__cpo3endE,@object
	.size		_ZN40_INTERNAL_545cc71a_4_k_cu_4e16aec3_175844cuda3std3__45__cpo3endE,(_ZN40_INTERNAL_545cc71a_4_k_cu_4e16aec3_175844cuda3std3__419piecewise_constructE - _ZN40_INTERNAL_545cc71a_4_k_cu_4e16aec3_175844cuda3std3__45__cpo3endE)
_ZN40_INTERNAL_545cc71a_4_k_cu_4e16aec3_175844cuda3std3__45__cpo3endE:
	.zero		1
	.type		_ZN40_INTERNAL_545cc71a_4_k_cu_4e16aec3_175844cuda3std3__419piecewise_constructE,@object
	.size		_ZN40_INTERNAL_545cc71a_4_k_cu_4e16aec3_175844cuda3std3__419piecewise_constructE,(_ZN40_INTERNAL_545cc71a_4_k_cu_4e16aec3_175844cuda3std3__45__cpo4cendE - _ZN40_INTERNAL_545cc71a_4_k_cu_4e16aec3_175844cuda3std3__419piecewise_constructE)
_ZN40_INTERNAL_545cc71a_4_k_cu_4e16aec3_175844cuda3std3__419piecewise_constructE:
	.zero		1
	.type		_ZN40_INTERNAL_545cc71a_4_k_cu_4e16aec3_175844cuda3std3__45__cpo4cendE,@object
	.size		_ZN40_INTERNAL_545cc71a_4_k_cu_4e16aec3_175844cuda3std3__45__cpo4cendE,(_ZN40_INTERNAL_545cc71a_4_k_cu_4e16aec3_175844cuda3std6ranges3__45__cpo4swapE - _ZN40_INTERNAL_545cc71a_4_k_cu_4e16aec3_175844cuda3std3__45__cpo4cendE)
_ZN40_INTERNAL_545cc71a_4_k_cu_4e16aec3_175844cuda3std3__45__cpo4cendE:
	.zero		1
	.type		_ZN40_INTERNAL_545cc71a_4_k_cu_4e16aec3_175844cuda3std6ranges3__45__cpo4swapE,@object
	.size		_ZN40_INTERNAL_545cc71a_4_k_cu_4e16aec3_175844cuda3std6ranges3__45__cpo4swapE,(.L_8 - _ZN40_INTERNAL_545cc71a_4_k_cu_4e16aec3_175844cuda3std6ranges3__45__cpo4swapE)
_ZN40_INTERNAL_545cc71a_4_k_cu_4e16aec3_175844cuda3std6ranges3__45__cpo4swapE:
	.zero		1
.L_8:


//--------------------- .nv.constant0._ZN7cutlass13device_kernelINS_4gemm6kernel13GemmUniversalIN4cute5tupleIJiiiiEEENS1_10collective13CollectiveMmaINS1_34MainloopSm90TmaGmmaWarpSpecializedILi4ENS5_IJNS4_1CILi1EEESB_SB_EEENS1_35KernelTmaWarpSpecializedCooperativeEEENS5_IJNSA_ILi256EEENSA_ILi128EEENSA_ILi64EEEEEENS_10bfloat16_tENS5_IJSB_llEEESJ_NS5_IJlSB_lEEENS4_8TiledMMAINS4_8MMA_AtomIJNS4_4SM904GMMA28MMA_64x128x16_F32BF16BF16_SSILNSP_5MajorE1ELSR_0ELNSP_7ScaleInE1ELSS_1EEEEEENS4_6LayoutINS5_IJNSA_ILi2EEESB_SB_EEENS5_IJSB_NSA_ILi0EEESY_EEEEENS5_IJNS4_10UnderscoreES11_S11_EEEEENS4_13SM90_TMA_LOADENS4_14ComposedLayoutINS4_7SwizzleILi3ELi4ELi3EEENS4_18smem_ptr_flag_bitsILi16EEENSV_INS5_IJSH_NSA_ILi8EEEEEENS5_IJSB_SH_EEEEEEEvNS4_8identityES14_NS15_IS17_S19_NSV_INS5_IJS1A_SH_EEENS5_IJSH_SB_EEEEEEEvS1F_EENS_8epilogue10collective6detail29Sm90TmaWarpSpecializedAdapterINS1M_15DefaultEpilogueISJ_SL_SL_NS1L_6thread17LinearCombinationISJ_Li1EffLNS1Q_9ScaleType4KindE0ELNS_15FloatRoundStyleE2ESJ_EENS1_15EpilogueDefaultEEEEEvvEEEEvNT_6ParamsE --------------------------
	.section	.nv.constant0._ZN7cutlass13device_kernelINS_4gemm6kernel13GemmUniversalIN4cute5tupleIJiiiiEEENS1_10collective13CollectiveMmaINS1_34MainloopSm90TmaGmmaWarpSpecializedILi4ENS5_IJNS4_1CILi1EEESB_SB_EEENS1_35KernelTmaWarpSpecializedCooperativeEEENS5_IJNSA_ILi256EEENSA_ILi128EEENSA_ILi64EEEEEENS_10bfloat16_tENS5_IJSB_llEEESJ_NS5_IJlSB_lEEENS4_8TiledMMAINS4_8MMA_AtomIJNS4_4SM904GMMA28MMA_64x128x16_F32BF16BF16_SSILNSP_5MajorE1ELSR_0ELNSP_7ScaleInE1ELSS_1EEEEEENS4_6LayoutINS5_IJNSA_ILi2EEESB_SB_EEENS5_IJSB_NSA_ILi0EEESY_EEEEENS5_IJNS4_10UnderscoreES11_S11_EEEEENS4_13SM90_TMA_LOADENS4_14ComposedLayoutINS4_7SwizzleILi3ELi4ELi3EEENS4_18smem_ptr_flag_bitsILi16EEENSV_INS5_IJSH_NSA_ILi8EEEEEENS5_IJSB_SH_EEEEEEEvNS4_8identityES14_NS15_IS17_S19_NSV_INS5_IJS1A_SH_EEENS5_IJSH_SB_EEEEEEEvS1F_EENS_8epilogue10collective6detail29Sm90TmaWarpSpecializedAdapterINS1M_15DefaultEpilogueISJ_SL_SL_NS1L_6thread17LinearCombinationISJ_Li1EffLNS1Q_9ScaleType4KindE0ELNS_15FloatRoundStyleE2ESJ_EENS1_15EpilogueDefaultEEEEEvvEEEEvNT_6ParamsE,"a",@progbits
	.sectionflags	@""
	.align	4
.nv.constant0._ZN7cutlass13device_kernelINS_4gemm6kernel13GemmUniversalIN4cute5tupleIJiiiiEEENS1_10collective13CollectiveMmaINS1_34MainloopSm90TmaGmmaWarpSpecializedILi4ENS5_IJNS4_1CILi1EEESB_SB_EEENS1_35KernelTmaWarpSpecializedCooperativeEEENS5_IJNSA_ILi256EEENSA_ILi128EEENSA_ILi64EEEEEENS_10bfloat16_tENS5_IJSB_llEEESJ_NS5_IJlSB_lEEENS4_8TiledMMAINS4_8MMA_AtomIJNS4_4SM904GMMA28MMA_64x128x16_F32BF16BF16_SSILNSP_5MajorE1ELSR_0ELNSP_7ScaleInE1ELSS_1EEEEEENS4_6LayoutINS5_IJNSA_ILi2EEESB_SB_EEENS5_IJSB_NSA_ILi0EEESY_EEEEENS5_IJNS4_10UnderscoreES11_S11_EEEEENS4_13SM90_TMA_LOADENS4_14ComposedLayoutINS4_7SwizzleILi3ELi4ELi3EEENS4_18smem_ptr_flag_bitsILi16EEENSV_INS5_IJSH_NSA_ILi8EEEEEENS5_IJSB_SH_EEEEEEEvNS4_8identityES14_NS15_IS17_S19_NSV_INS5_IJS1A_SH_EEENS5_IJSH_SB_EEEEEEEvS1F_EENS_8epilogue10collective6detail29Sm90TmaWarpSpecializedAdapterINS1M_15DefaultEpilogueISJ_SL_SL_NS1L_6thread17LinearCombinationISJ_Li1EffLNS1Q_9ScaleType4KindE0ELNS_15FloatRoundStyleE2ESJ_EENS1_15EpilogueDefaultEEEEEvvEEEEvNT_6ParamsE:
	.zero		1664


//--------------------- SYMBOLS --------------------------

	.type		.nv.reservedSmem.offset0,@object
	.size		.nv.reservedSmem.offset0,0x4
	.type		__assertfail,@function
